//
// Generated by NVIDIA NVVM Compiler
//
// Compiler Build ID: CL-36424714
// Cuda compilation tools, release 13.0, V13.0.88
// Based on NVVM 20.0.0
//

.version 9.0
.target sm_100
.address_size 64

	// .globl	EmpiricalNullFilter
.global .align 4 .b8 precalc_xorwow_matrix[102400];
.global .align 4 .b8 precalc_xorwow_offset_matrix[102400];
.global .align 4 .b8 mrg32k3aM1[2304];
.global .align 4 .b8 mrg32k3aM2[2304];
.global .align 4 .b8 mrg32k3aM1SubSeq[2016];
.global .align 4 .b8 mrg32k3aM2SubSeq[2016];
.global .align 4 .b8 mrg32k3aM1Seq[2304];
.global .align 4 .b8 mrg32k3aM2Seq[2304];
.const .align 8 .b8 __cr_lgamma_table[72];
.const .align 4 .u32 kRoiWidth;
.const .align 4 .u32 kRoiHeight;
.const .align 4 .u32 kCacheWidth;
.const .align 4 .u32 kKernelRadius;
.const .align 4 .u32 kKernelHeight;
.const .align 4 .u32 kNInitial;
.const .align 4 .u32 kNStep;
.const .align 4 .u32 kIsCopyImageToShared;
.extern .shared .align 16 .b8 shared_memory[];

.visible .entry EmpiricalNullFilter(
	.param .u64 .ptr .align 1 EmpiricalNullFilter_param_0,
	.param .u64 .ptr .align 1 EmpiricalNullFilter_param_1,
	.param .u64 .ptr .align 1 EmpiricalNullFilter_param_2,
	.param .u64 .ptr .align 1 EmpiricalNullFilter_param_3,
	.param .u64 .ptr .align 1 EmpiricalNullFilter_param_4,
	.param .u64 .ptr .align 1 EmpiricalNullFilter_param_5,
	.param .u64 .ptr .align 1 EmpiricalNullFilter_param_6
)
{
	.local .align 8 .b8 	__local_depot0[48];
	.reg .b64 	%SP;
	.reg .b64 	%SPL;
	.reg .pred 	%p<150>;
	.reg .b32 	%r<1463>;
	.reg .b32 	%f<690>;
	.reg .b64 	%rd<103>;

	mov.u64 	%SPL, __local_depot0;
	ld.param.u64 	%rd29, [EmpiricalNullFilter_param_0];
	ld.param.u64 	%rd30, [EmpiricalNullFilter_param_1];
	ld.param.u64 	%rd31, [EmpiricalNullFilter_param_2];
	ld.param.u64 	%rd35, [EmpiricalNullFilter_param_3];
	cvta.to.global.u64 	%rd1, %rd35;
	add.u64 	%rd2, %SPL, 0;
	mov.u32 	%r1, %tid.x;
	mov.u32 	%r634, %ctaid.x;
	mov.u32 	%r2, %ntid.x;
	mad.lo.s32 	%r635, %r634, %r2, %r1;
	mov.u32 	%r3, %tid.y;
	mov.u32 	%r636, %ctaid.y;
	mov.u32 	%r637, %ntid.y;
	mad.lo.s32 	%r638, %r636, %r637, %r3;
	ld.const.u32 	%r4, [kKernelRadius];
	add.s32 	%r640, %r4, %r638;
	ld.const.u32 	%r5, [kCacheWidth];
	add.s32 	%r641, %r4, %r635;
	mad.lo.s32 	%r642, %r640, %r5, %r641;
	cvt.s64.s32 	%rd3, %r642;
	mul.wide.s32 	%rd37, %r642, 4;
	add.s64 	%rd99, %rd29, %rd37;
	ld.const.u32 	%r643, [kRoiWidth];
	setp.lt.s32 	%p4, %r635, %r643;
	ld.const.u32 	%r644, [kRoiHeight];
	setp.lt.s32 	%p5, %r638, %r644;
	and.pred  	%p1, %p4, %p5;
	mul.lo.s32 	%r6, %r2, %r637;
	shl.b32 	%r646, %r6, 2;
	mov.u32 	%r647, shared_memory;
	add.s32 	%r7, %r647, %r646;
	mad.lo.s32 	%r8, %r643, %r638, %r635;
	mad.lo.s32 	%r9, %r3, %r2, %r1;
	ld.const.u32 	%r648, [kIsCopyImageToShared];
	setp.eq.s32 	%p6, %r648, 0;
	mov.u32 	%r1132, %r5;
	@%p6 bra 	$L__BB0_7;
	cvt.u64.u32 	%rd38, %r6;
	shl.b32 	%r649, %r4, 1;
	add.s32 	%r1132, %r649, %r2;
	add.s32 	%r650, %r4, %r3;
	add.s32 	%r651, %r4, %r1;
	mad.lo.s32 	%r652, %r1132, %r650, %r651;
	cvt.u64.u32 	%rd39, %r652;
	add.s64 	%rd5, %rd39, %rd38;
	add.s64 	%rd40, %rd5, %rd38;
	shl.b64 	%rd41, %rd40, 2;
	cvt.u64.u32 	%rd42, %r647;
	cvta.shared.u64 	%rd43, %rd42;
	add.s64 	%rd99, %rd43, %rd41;
	not.pred 	%p7, %p1;
	@%p7 bra 	$L__BB0_7;
	cvt.u32.u64 	%r654, %rd5;
	mul.lo.s32 	%r655, %r4, %r1132;
	sub.s32 	%r11, %r654, %r655;
	mul.lo.s32 	%r656, %r4, %r5;
	neg.s32 	%r657, %r656;
	cvt.s64.s32 	%rd44, %r657;
	add.s64 	%rd45, %rd44, %rd3;
	cvta.to.global.u64 	%rd46, %rd29;
	shl.b64 	%rd47, %rd45, 2;
	add.s64 	%rd98, %rd46, %rd47;
	ld.const.u32 	%r12, [kKernelHeight];
	setp.lt.s32 	%p8, %r12, 1;
	@%p8 bra 	$L__BB0_7;
	shl.b32 	%r13, %r12, 1;
	shl.b32 	%r659, %r11, 2;
	add.s32 	%r1129, %r7, %r659;
	mov.b32 	%r1130, 0;
	mul.wide.s32 	%rd52, %r5, 4;
$L__BB0_4:
	mul.wide.u32 	%rd48, %r1130, 4;
	add.s64 	%rd49, %rd1, %rd48;
	ld.global.u32 	%r1131, [%rd49];
	ld.global.u32 	%r18, [%rd49+4];
	setp.gt.s32 	%p9, %r1131, %r18;
	@%p9 bra 	$L__BB0_6;
$L__BB0_5:
	mul.wide.s32 	%rd50, %r1131, 4;
	add.s64 	%rd51, %rd98, %rd50;
	ld.global.f32 	%f183, [%rd51];
	shl.b32 	%r660, %r1131, 2;
	add.s32 	%r661, %r1129, %r660;
	st.shared.f32 	[%r661], %f183;
	add.s32 	%r20, %r1131, 1;
	setp.ne.s32 	%p10, %r1131, %r18;
	mov.u32 	%r1131, %r20;
	@%p10 bra 	$L__BB0_5;
$L__BB0_6:
	add.s64 	%rd98, %rd98, %rd52;
	shl.b32 	%r662, %r1132, 2;
	add.s32 	%r1129, %r1129, %r662;
	add.s32 	%r1130, %r1130, 2;
	setp.lt.u32 	%p11, %r1130, %r13;
	@%p11 bra 	$L__BB0_4;
$L__BB0_7:
	bar.sync 	0;
	cvt.s64.s32 	%rd11, %r8;
	mov.b32 	%r1155, 1478573778;
	mov.b32 	%r668, 716983765;
	st.local.v2.u32 	[%rd2], {%r668, %r1155};
	mov.b32 	%r1153, -123459836;
	mov.b32 	%r1154, 1163863128;
	st.local.v2.u32 	[%rd2+8], {%r1154, %r1153};
	mov.b32 	%r1151, 1360900310;
	mov.b32 	%r1152, -589760388;
	st.local.v2.u32 	[%rd2+16], {%r1152, %r1151};
	setp.eq.s32 	%p12, %r8, 0;
	@%p12 bra 	$L__BB0_122;
	mov.b32 	%r1138, 0;
	mov.b32 	%r1155, 1478573778;
	mov.b32 	%r1154, 1163863128;
	mov.b32 	%r1153, -123459836;
	mov.b32 	%r1152, -589760388;
	mov.b32 	%r1151, 1360900310;
	mov.u64 	%rd100, %rd11;
$L__BB0_9:
	mov.u64 	%rd12, %rd100;
	and.b64  	%rd13, %rd12, 3;
	setp.eq.s64 	%p13, %rd13, 0;
	@%p13 bra 	$L__BB0_121;
	mul.wide.u32 	%rd53, %r1138, 3200;
	mov.u64 	%rd54, precalc_xorwow_matrix;
	add.s64 	%rd14, %rd54, %rd53;
	mov.b32 	%r1151, 0;
	mov.u32 	%r1152, %r1151;
	mov.u32 	%r1153, %r1151;
	mov.u32 	%r1154, %r1151;
	mov.u32 	%r1155, %r1151;
	mov.u32 	%r1144, %r1151;
$L__BB0_11:
	mul.wide.u32 	%rd55, %r1144, 4;
	add.s64 	%rd56, %rd2, %rd55;
	ld.local.u32 	%r36, [%rd56+4];
	shl.b32 	%r37, %r1144, 5;
	mov.b32 	%r1150, 0;
$L__BB0_12:
	.pragma "nounroll";
	shr.u32 	%r677, %r36, %r1150;
	and.b32  	%r678, %r677, 1;
	setp.eq.b32 	%p14, %r678, 1;
	not.pred 	%p15, %p14;
	add.s32 	%r679, %r37, %r1150;
	mul.lo.s32 	%r680, %r679, 5;
	mul.wide.u32 	%rd57, %r680, 4;
	add.s64 	%rd15, %rd14, %rd57;
	@%p15 bra 	$L__BB0_14;
	ld.global.u32 	%r681, [%rd15];
	xor.b32  	%r1155, %r1155, %r681;
	ld.global.u32 	%r682, [%rd15+4];
	xor.b32  	%r1154, %r1154, %r682;
	ld.global.u32 	%r683, [%rd15+8];
	xor.b32  	%r1153, %r1153, %r683;
	ld.global.u32 	%r684, [%rd15+12];
	xor.b32  	%r1152, %r1152, %r684;
	ld.global.u32 	%r685, [%rd15+16];
	xor.b32  	%r1151, %r1151, %r685;
$L__BB0_14:
	and.b32  	%r687, %r677, 2;
	setp.eq.s32 	%p16, %r687, 0;
	@%p16 bra 	$L__BB0_16;
	ld.global.u32 	%r688, [%rd15+20];
	xor.b32  	%r1155, %r1155, %r688;
	ld.global.u32 	%r689, [%rd15+24];
	xor.b32  	%r1154, %r1154, %r689;
	ld.global.u32 	%r690, [%rd15+28];
	xor.b32  	%r1153, %r1153, %r690;
	ld.global.u32 	%r691, [%rd15+32];
	xor.b32  	%r1152, %r1152, %r691;
	ld.global.u32 	%r692, [%rd15+36];
	xor.b32  	%r1151, %r1151, %r692;
$L__BB0_16:
	and.b32  	%r694, %r677, 4;
	setp.eq.s32 	%p17, %r694, 0;
	@%p17 bra 	$L__BB0_18;
	ld.global.u32 	%r695, [%rd15+40];
	xor.b32  	%r1155, %r1155, %r695;
	ld.global.u32 	%r696, [%rd15+44];
	xor.b32  	%r1154, %r1154, %r696;
	ld.global.u32 	%r697, [%rd15+48];
	xor.b32  	%r1153, %r1153, %r697;
	ld.global.u32 	%r698, [%rd15+52];
	xor.b32  	%r1152, %r1152, %r698;
	ld.global.u32 	%r699, [%rd15+56];
	xor.b32  	%r1151, %r1151, %r699;
$L__BB0_18:
	and.b32  	%r701, %r677, 8;
	setp.eq.s32 	%p18, %r701, 0;
	@%p18 bra 	$L__BB0_20;
	ld.global.u32 	%r702, [%rd15+60];
	xor.b32  	%r1155, %r1155, %r702;
	ld.global.u32 	%r703, [%rd15+64];
	xor.b32  	%r1154, %r1154, %r703;
	ld.global.u32 	%r704, [%rd15+68];
	xor.b32  	%r1153, %r1153, %r704;
	ld.global.u32 	%r705, [%rd15+72];
	xor.b32  	%r1152, %r1152, %r705;
	ld.global.u32 	%r706, [%rd15+76];
	xor.b32  	%r1151, %r1151, %r706;
$L__BB0_20:
	and.b32  	%r708, %r677, 16;
	setp.eq.s32 	%p19, %r708, 0;
	@%p19 bra 	$L__BB0_22;
	ld.global.u32 	%r709, [%rd15+80];
	xor.b32  	%r1155, %r1155, %r709;
	ld.global.u32 	%r710, [%rd15+84];
	xor.b32  	%r1154, %r1154, %r710;
	ld.global.u32 	%r711, [%rd15+88];
	xor.b32  	%r1153, %r1153, %r711;
	ld.global.u32 	%r712, [%rd15+92];
	xor.b32  	%r1152, %r1152, %r712;
	ld.global.u32 	%r713, [%rd15+96];
	xor.b32  	%r1151, %r1151, %r713;
$L__BB0_22:
	and.b32  	%r715, %r677, 32;
	setp.eq.s32 	%p20, %r715, 0;
	@%p20 bra 	$L__BB0_24;
	ld.global.u32 	%r716, [%rd15+100];
	xor.b32  	%r1155, %r1155, %r716;
	ld.global.u32 	%r717, [%rd15+104];
	xor.b32  	%r1154, %r1154, %r717;
	ld.global.u32 	%r718, [%rd15+108];
	xor.b32  	%r1153, %r1153, %r718;
	ld.global.u32 	%r719, [%rd15+112];
	xor.b32  	%r1152, %r1152, %r719;
	ld.global.u32 	%r720, [%rd15+116];
	xor.b32  	%r1151, %r1151, %r720;
$L__BB0_24:
	and.b32  	%r722, %r677, 64;
	setp.eq.s32 	%p21, %r722, 0;
	@%p21 bra 	$L__BB0_26;
	ld.global.u32 	%r723, [%rd15+120];
	xor.b32  	%r1155, %r1155, %r723;
	ld.global.u32 	%r724, [%rd15+124];
	xor.b32  	%r1154, %r1154, %r724;
	ld.global.u32 	%r725, [%rd15+128];
	xor.b32  	%r1153, %r1153, %r725;
	ld.global.u32 	%r726, [%rd15+132];
	xor.b32  	%r1152, %r1152, %r726;
	ld.global.u32 	%r727, [%rd15+136];
	xor.b32  	%r1151, %r1151, %r727;
$L__BB0_26:
	and.b32  	%r729, %r677, 128;
	setp.eq.s32 	%p22, %r729, 0;
	@%p22 bra 	$L__BB0_28;
	ld.global.u32 	%r730, [%rd15+140];
	xor.b32  	%r1155, %r1155, %r730;
	ld.global.u32 	%r731, [%rd15+144];
	xor.b32  	%r1154, %r1154, %r731;
	ld.global.u32 	%r732, [%rd15+148];
	xor.b32  	%r1153, %r1153, %r732;
	ld.global.u32 	%r733, [%rd15+152];
	xor.b32  	%r1152, %r1152, %r733;
	ld.global.u32 	%r734, [%rd15+156];
	xor.b32  	%r1151, %r1151, %r734;
$L__BB0_28:
	and.b32  	%r736, %r677, 256;
	setp.eq.s32 	%p23, %r736, 0;
	@%p23 bra 	$L__BB0_30;
	ld.global.u32 	%r737, [%rd15+160];
	xor.b32  	%r1155, %r1155, %r737;
	ld.global.u32 	%r738, [%rd15+164];
	xor.b32  	%r1154, %r1154, %r738;
	ld.global.u32 	%r739, [%rd15+168];
	xor.b32  	%r1153, %r1153, %r739;
	ld.global.u32 	%r740, [%rd15+172];
	xor.b32  	%r1152, %r1152, %r740;
	ld.global.u32 	%r741, [%rd15+176];
	xor.b32  	%r1151, %r1151, %r741;
$L__BB0_30:
	and.b32  	%r743, %r677, 512;
	setp.eq.s32 	%p24, %r743, 0;
	@%p24 bra 	$L__BB0_32;
	ld.global.u32 	%r744, [%rd15+180];
	xor.b32  	%r1155, %r1155, %r744;
	ld.global.u32 	%r745, [%rd15+184];
	xor.b32  	%r1154, %r1154, %r745;
	ld.global.u32 	%r746, [%rd15+188];
	xor.b32  	%r1153, %r1153, %r746;
	ld.global.u32 	%r747, [%rd15+192];
	xor.b32  	%r1152, %r1152, %r747;
	ld.global.u32 	%r748, [%rd15+196];
	xor.b32  	%r1151, %r1151, %r748;
$L__BB0_32:
	and.b32  	%r750, %r677, 1024;
	setp.eq.s32 	%p25, %r750, 0;
	@%p25 bra 	$L__BB0_34;
	ld.global.u32 	%r751, [%rd15+200];
	xor.b32  	%r1155, %r1155, %r751;
	ld.global.u32 	%r752, [%rd15+204];
	xor.b32  	%r1154, %r1154, %r752;
	ld.global.u32 	%r753, [%rd15+208];
	xor.b32  	%r1153, %r1153, %r753;
	ld.global.u32 	%r754, [%rd15+212];
	xor.b32  	%r1152, %r1152, %r754;
	ld.global.u32 	%r755, [%rd15+216];
	xor.b32  	%r1151, %r1151, %r755;
$L__BB0_34:
	and.b32  	%r757, %r677, 2048;
	setp.eq.s32 	%p26, %r757, 0;
	@%p26 bra 	$L__BB0_36;
	ld.global.u32 	%r758, [%rd15+220];
	xor.b32  	%r1155, %r1155, %r758;
	ld.global.u32 	%r759, [%rd15+224];
	xor.b32  	%r1154, %r1154, %r759;
	ld.global.u32 	%r760, [%rd15+228];
	xor.b32  	%r1153, %r1153, %r760;
	ld.global.u32 	%r761, [%rd15+232];
	xor.b32  	%r1152, %r1152, %r761;
	ld.global.u32 	%r762, [%rd15+236];
	xor.b32  	%r1151, %r1151, %r762;
$L__BB0_36:
	and.b32  	%r764, %r677, 4096;
	setp.eq.s32 	%p27, %r764, 0;
	@%p27 bra 	$L__BB0_38;
	ld.global.u32 	%r765, [%rd15+240];
	xor.b32  	%r1155, %r1155, %r765;
	ld.global.u32 	%r766, [%rd15+244];
	xor.b32  	%r1154, %r1154, %r766;
	ld.global.u32 	%r767, [%rd15+248];
	xor.b32  	%r1153, %r1153, %r767;
	ld.global.u32 	%r768, [%rd15+252];
	xor.b32  	%r1152, %r1152, %r768;
	ld.global.u32 	%r769, [%rd15+256];
	xor.b32  	%r1151, %r1151, %r769;
$L__BB0_38:
	and.b32  	%r771, %r677, 8192;
	setp.eq.s32 	%p28, %r771, 0;
	@%p28 bra 	$L__BB0_40;
	ld.global.u32 	%r772, [%rd15+260];
	xor.b32  	%r1155, %r1155, %r772;
	ld.global.u32 	%r773, [%rd15+264];
	xor.b32  	%r1154, %r1154, %r773;
	ld.global.u32 	%r774, [%rd15+268];
	xor.b32  	%r1153, %r1153, %r774;
	ld.global.u32 	%r775, [%rd15+272];
	xor.b32  	%r1152, %r1152, %r775;
	ld.global.u32 	%r776, [%rd15+276];
	xor.b32  	%r1151, %r1151, %r776;
$L__BB0_40:
	and.b32  	%r778, %r677, 16384;
	setp.eq.s32 	%p29, %r778, 0;
	@%p29 bra 	$L__BB0_42;
	ld.global.u32 	%r779, [%rd15+280];
	xor.b32  	%r1155, %r1155, %r779;
	ld.global.u32 	%r780, [%rd15+284];
	xor.b32  	%r1154, %r1154, %r780;
	ld.global.u32 	%r781, [%rd15+288];
	xor.b32  	%r1153, %r1153, %r781;
	ld.global.u32 	%r782, [%rd15+292];
	xor.b32  	%r1152, %r1152, %r782;
	ld.global.u32 	%r783, [%rd15+296];
	xor.b32  	%r1151, %r1151, %r783;
$L__BB0_42:
	and.b32  	%r785, %r677, 32768;
	setp.eq.s32 	%p30, %r785, 0;
	@%p30 bra 	$L__BB0_44;
	ld.global.u32 	%r786, [%rd15+300];
	xor.b32  	%r1155, %r1155, %r786;
	ld.global.u32 	%r787, [%rd15+304];
	xor.b32  	%r1154, %r1154, %r787;
	ld.global.u32 	%r788, [%rd15+308];
	xor.b32  	%r1153, %r1153, %r788;
	ld.global.u32 	%r789, [%rd15+312];
	xor.b32  	%r1152, %r1152, %r789;
	ld.global.u32 	%r790, [%rd15+316];
	xor.b32  	%r1151, %r1151, %r790;
$L__BB0_44:
	add.s32 	%r1150, %r1150, 16;
	setp.ne.s32 	%p31, %r1150, 32;
	@%p31 bra 	$L__BB0_12;
	mad.lo.s32 	%r791, %r1144, -31, %r37;
	add.s32 	%r1144, %r791, 1;
	setp.ne.s32 	%p32, %r1144, 5;
	@%p32 bra 	$L__BB0_11;
	st.local.u32 	[%rd2+4], %r1155;
	st.local.v2.u32 	[%rd2+8], {%r1154, %r1153};
	st.local.v2.u32 	[%rd2+16], {%r1152, %r1151};
	setp.eq.s64 	%p33, %rd13, 1;
	@%p33 bra 	$L__BB0_121;
	mov.b32 	%r1151, 0;
	mov.u32 	%r1152, %r1151;
	mov.u32 	%r1153, %r1151;
	mov.u32 	%r1154, %r1151;
	mov.u32 	%r1155, %r1151;
	mov.u32 	%r1236, %r1151;
$L__BB0_48:
	mul.wide.u32 	%rd58, %r1236, 4;
	add.s64 	%rd59, %rd2, %rd58;
	ld.local.u32 	%r212, [%rd59+4];
	shl.b32 	%r213, %r1236, 5;
	mov.b32 	%r1242, 0;
$L__BB0_49:
	.pragma "nounroll";
	shr.u32 	%r794, %r212, %r1242;
	and.b32  	%r795, %r794, 1;
	setp.eq.b32 	%p34, %r795, 1;
	not.pred 	%p35, %p34;
	add.s32 	%r796, %r213, %r1242;
	mul.lo.s32 	%r797, %r796, 5;
	mul.wide.u32 	%rd60, %r797, 4;
	add.s64 	%rd16, %rd14, %rd60;
	@%p35 bra 	$L__BB0_51;
	ld.global.u32 	%r798, [%rd16];
	xor.b32  	%r1155, %r1155, %r798;
	ld.global.u32 	%r799, [%rd16+4];
	xor.b32  	%r1154, %r1154, %r799;
	ld.global.u32 	%r800, [%rd16+8];
	xor.b32  	%r1153, %r1153, %r800;
	ld.global.u32 	%r801, [%rd16+12];
	xor.b32  	%r1152, %r1152, %r801;
	ld.global.u32 	%r802, [%rd16+16];
	xor.b32  	%r1151, %r1151, %r802;
$L__BB0_51:
	and.b32  	%r804, %r794, 2;
	setp.eq.s32 	%p36, %r804, 0;
	@%p36 bra 	$L__BB0_53;
	ld.global.u32 	%r805, [%rd16+20];
	xor.b32  	%r1155, %r1155, %r805;
	ld.global.u32 	%r806, [%rd16+24];
	xor.b32  	%r1154, %r1154, %r806;
	ld.global.u32 	%r807, [%rd16+28];
	xor.b32  	%r1153, %r1153, %r807;
	ld.global.u32 	%r808, [%rd16+32];
	xor.b32  	%r1152, %r1152, %r808;
	ld.global.u32 	%r809, [%rd16+36];
	xor.b32  	%r1151, %r1151, %r809;
$L__BB0_53:
	and.b32  	%r811, %r794, 4;
	setp.eq.s32 	%p37, %r811, 0;
	@%p37 bra 	$L__BB0_55;
	ld.global.u32 	%r812, [%rd16+40];
	xor.b32  	%r1155, %r1155, %r812;
	ld.global.u32 	%r813, [%rd16+44];
	xor.b32  	%r1154, %r1154, %r813;
	ld.global.u32 	%r814, [%rd16+48];
	xor.b32  	%r1153, %r1153, %r814;
	ld.global.u32 	%r815, [%rd16+52];
	xor.b32  	%r1152, %r1152, %r815;
	ld.global.u32 	%r816, [%rd16+56];
	xor.b32  	%r1151, %r1151, %r816;
$L__BB0_55:
	and.b32  	%r818, %r794, 8;
	setp.eq.s32 	%p38, %r818, 0;
	@%p38 bra 	$L__BB0_57;
	ld.global.u32 	%r819, [%rd16+60];
	xor.b32  	%r1155, %r1155, %r819;
	ld.global.u32 	%r820, [%rd16+64];
	xor.b32  	%r1154, %r1154, %r820;
	ld.global.u32 	%r821, [%rd16+68];
	xor.b32  	%r1153, %r1153, %r821;
	ld.global.u32 	%r822, [%rd16+72];
	xor.b32  	%r1152, %r1152, %r822;
	ld.global.u32 	%r823, [%rd16+76];
	xor.b32  	%r1151, %r1151, %r823;
$L__BB0_57:
	and.b32  	%r825, %r794, 16;
	setp.eq.s32 	%p39, %r825, 0;
	@%p39 bra 	$L__BB0_59;
	ld.global.u32 	%r826, [%rd16+80];
	xor.b32  	%r1155, %r1155, %r826;
	ld.global.u32 	%r827, [%rd16+84];
	xor.b32  	%r1154, %r1154, %r827;
	ld.global.u32 	%r828, [%rd16+88];
	xor.b32  	%r1153, %r1153, %r828;
	ld.global.u32 	%r829, [%rd16+92];
	xor.b32  	%r1152, %r1152, %r829;
	ld.global.u32 	%r830, [%rd16+96];
	xor.b32  	%r1151, %r1151, %r830;
$L__BB0_59:
	and.b32  	%r832, %r794, 32;
	setp.eq.s32 	%p40, %r832, 0;
	@%p40 bra 	$L__BB0_61;
	ld.global.u32 	%r833, [%rd16+100];
	xor.b32  	%r1155, %r1155, %r833;
	ld.global.u32 	%r834, [%rd16+104];
	xor.b32  	%r1154, %r1154, %r834;
	ld.global.u32 	%r835, [%rd16+108];
	xor.b32  	%r1153, %r1153, %r835;
	ld.global.u32 	%r836, [%rd16+112];
	xor.b32  	%r1152, %r1152, %r836;
	ld.global.u32 	%r837, [%rd16+116];
	xor.b32  	%r1151, %r1151, %r837;
$L__BB0_61:
	and.b32  	%r839, %r794, 64;
	setp.eq.s32 	%p41, %r839, 0;
	@%p41 bra 	$L__BB0_63;
	ld.global.u32 	%r840, [%rd16+120];
	xor.b32  	%r1155, %r1155, %r840;
	ld.global.u32 	%r841, [%rd16+124];
	xor.b32  	%r1154, %r1154, %r841;
	ld.global.u32 	%r842, [%rd16+128];
	xor.b32  	%r1153, %r1153, %r842;
	ld.global.u32 	%r843, [%rd16+132];
	xor.b32  	%r1152, %r1152, %r843;
	ld.global.u32 	%r844, [%rd16+136];
	xor.b32  	%r1151, %r1151, %r844;
$L__BB0_63:
	and.b32  	%r846, %r794, 128;
	setp.eq.s32 	%p42, %r846, 0;
	@%p42 bra 	$L__BB0_65;
	ld.global.u32 	%r847, [%rd16+140];
	xor.b32  	%r1155, %r1155, %r847;
	ld.global.u32 	%r848, [%rd16+144];
	xor.b32  	%r1154, %r1154, %r848;
	ld.global.u32 	%r849, [%rd16+148];
	xor.b32  	%r1153, %r1153, %r849;
	ld.global.u32 	%r850, [%rd16+152];
	xor.b32  	%r1152, %r1152, %r850;
	ld.global.u32 	%r851, [%rd16+156];
	xor.b32  	%r1151, %r1151, %r851;
$L__BB0_65:
	and.b32  	%r853, %r794, 256;
	setp.eq.s32 	%p43, %r853, 0;
	@%p43 bra 	$L__BB0_67;
	ld.global.u32 	%r854, [%rd16+160];
	xor.b32  	%r1155, %r1155, %r854;
	ld.global.u32 	%r855, [%rd16+164];
	xor.b32  	%r1154, %r1154, %r855;
	ld.global.u32 	%r856, [%rd16+168];
	xor.b32  	%r1153, %r1153, %r856;
	ld.global.u32 	%r857, [%rd16+172];
	xor.b32  	%r1152, %r1152, %r857;
	ld.global.u32 	%r858, [%rd16+176];
	xor.b32  	%r1151, %r1151, %r858;
$L__BB0_67:
	and.b32  	%r860, %r794, 512;
	setp.eq.s32 	%p44, %r860, 0;
	@%p44 bra 	$L__BB0_69;
	ld.global.u32 	%r861, [%rd16+180];
	xor.b32  	%r1155, %r1155, %r861;
	ld.global.u32 	%r862, [%rd16+184];
	xor.b32  	%r1154, %r1154, %r862;
	ld.global.u32 	%r863, [%rd16+188];
	xor.b32  	%r1153, %r1153, %r863;
	ld.global.u32 	%r864, [%rd16+192];
	xor.b32  	%r1152, %r1152, %r864;
	ld.global.u32 	%r865, [%rd16+196];
	xor.b32  	%r1151, %r1151, %r865;
$L__BB0_69:
	and.b32  	%r867, %r794, 1024;
	setp.eq.s32 	%p45, %r867, 0;
	@%p45 bra 	$L__BB0_71;
	ld.global.u32 	%r868, [%rd16+200];
	xor.b32  	%r1155, %r1155, %r868;
	ld.global.u32 	%r869, [%rd16+204];
	xor.b32  	%r1154, %r1154, %r869;
	ld.global.u32 	%r870, [%rd16+208];
	xor.b32  	%r1153, %r1153, %r870;
	ld.global.u32 	%r871, [%rd16+212];
	xor.b32  	%r1152, %r1152, %r871;
	ld.global.u32 	%r872, [%rd16+216];
	xor.b32  	%r1151, %r1151, %r872;
$L__BB0_71:
	and.b32  	%r874, %r794, 2048;
	setp.eq.s32 	%p46, %r874, 0;
	@%p46 bra 	$L__BB0_73;
	ld.global.u32 	%r875, [%rd16+220];
	xor.b32  	%r1155, %r1155, %r875;
	ld.global.u32 	%r876, [%rd16+224];
	xor.b32  	%r1154, %r1154, %r876;
	ld.global.u32 	%r877, [%rd16+228];
	xor.b32  	%r1153, %r1153, %r877;
	ld.global.u32 	%r878, [%rd16+232];
	xor.b32  	%r1152, %r1152, %r878;
	ld.global.u32 	%r879, [%rd16+236];
	xor.b32  	%r1151, %r1151, %r879;
$L__BB0_73:
	and.b32  	%r881, %r794, 4096;
	setp.eq.s32 	%p47, %r881, 0;
	@%p47 bra 	$L__BB0_75;
	ld.global.u32 	%r882, [%rd16+240];
	xor.b32  	%r1155, %r1155, %r882;
	ld.global.u32 	%r883, [%rd16+244];
	xor.b32  	%r1154, %r1154, %r883;
	ld.global.u32 	%r884, [%rd16+248];
	xor.b32  	%r1153, %r1153, %r884;
	ld.global.u32 	%r885, [%rd16+252];
	xor.b32  	%r1152, %r1152, %r885;
	ld.global.u32 	%r886, [%rd16+256];
	xor.b32  	%r1151, %r1151, %r886;
$L__BB0_75:
	and.b32  	%r888, %r794, 8192;
	setp.eq.s32 	%p48, %r888, 0;
	@%p48 bra 	$L__BB0_77;
	ld.global.u32 	%r889, [%rd16+260];
	xor.b32  	%r1155, %r1155, %r889;
	ld.global.u32 	%r890, [%rd16+264];
	xor.b32  	%r1154, %r1154, %r890;
	ld.global.u32 	%r891, [%rd16+268];
	xor.b32  	%r1153, %r1153, %r891;
	ld.global.u32 	%r892, [%rd16+272];
	xor.b32  	%r1152, %r1152, %r892;
	ld.global.u32 	%r893, [%rd16+276];
	xor.b32  	%r1151, %r1151, %r893;
$L__BB0_77:
	and.b32  	%r895, %r794, 16384;
	setp.eq.s32 	%p49, %r895, 0;
	@%p49 bra 	$L__BB0_79;
	ld.global.u32 	%r896, [%rd16+280];
	xor.b32  	%r1155, %r1155, %r896;
	ld.global.u32 	%r897, [%rd16+284];
	xor.b32  	%r1154, %r1154, %r897;
	ld.global.u32 	%r898, [%rd16+288];
	xor.b32  	%r1153, %r1153, %r898;
	ld.global.u32 	%r899, [%rd16+292];
	xor.b32  	%r1152, %r1152, %r899;
	ld.global.u32 	%r900, [%rd16+296];
	xor.b32  	%r1151, %r1151, %r900;
$L__BB0_79:
	and.b32  	%r902, %r794, 32768;
	setp.eq.s32 	%p50, %r902, 0;
	@%p50 bra 	$L__BB0_81;
	ld.global.u32 	%r903, [%rd16+300];
	xor.b32  	%r1155, %r1155, %r903;
	ld.global.u32 	%r904, [%rd16+304];
	xor.b32  	%r1154, %r1154, %r904;
	ld.global.u32 	%r905, [%rd16+308];
	xor.b32  	%r1153, %r1153, %r905;
	ld.global.u32 	%r906, [%rd16+312];
	xor.b32  	%r1152, %r1152, %r906;
	ld.global.u32 	%r907, [%rd16+316];
	xor.b32  	%r1151, %r1151, %r907;
$L__BB0_81:
	add.s32 	%r1242, %r1242, 16;
	setp.ne.s32 	%p51, %r1242, 32;
	@%p51 bra 	$L__BB0_49;
	mad.lo.s32 	%r908, %r1236, -31, %r213;
	add.s32 	%r1236, %r908, 1;
	setp.ne.s32 	%p52, %r1236, 5;
	@%p52 bra 	$L__BB0_48;
	st.local.u32 	[%rd2+4], %r1155;
	st.local.v2.u32 	[%rd2+8], {%r1154, %r1153};
	st.local.v2.u32 	[%rd2+16], {%r1152, %r1151};
	setp.ne.s64 	%p53, %rd13, 3;
	@%p53 bra 	$L__BB0_121;
	mov.b32 	%r1151, 0;
	mov.u32 	%r1152, %r1151;
	mov.u32 	%r1153, %r1151;
	mov.u32 	%r1154, %r1151;
	mov.u32 	%r1155, %r1151;
	mov.u32 	%r1328, %r1151;
$L__BB0_85:
	mul.wide.u32 	%rd61, %r1328, 4;
	add.s64 	%rd62, %rd2, %rd61;
	ld.local.u32 	%r388, [%rd62+4];
	shl.b32 	%r389, %r1328, 5;
	mov.b32 	%r1334, 0;
$L__BB0_86:
	.pragma "nounroll";
	shr.u32 	%r911, %r388, %r1334;
	and.b32  	%r912, %r911, 1;
	setp.eq.b32 	%p54, %r912, 1;
	not.pred 	%p55, %p54;
	add.s32 	%r913, %r389, %r1334;
	mul.lo.s32 	%r914, %r913, 5;
	mul.wide.u32 	%rd63, %r914, 4;
	add.s64 	%rd17, %rd14, %rd63;
	@%p55 bra 	$L__BB0_88;
	ld.global.u32 	%r915, [%rd17];
	xor.b32  	%r1155, %r1155, %r915;
	ld.global.u32 	%r916, [%rd17+4];
	xor.b32  	%r1154, %r1154, %r916;
	ld.global.u32 	%r917, [%rd17+8];
	xor.b32  	%r1153, %r1153, %r917;
	ld.global.u32 	%r918, [%rd17+12];
	xor.b32  	%r1152, %r1152, %r918;
	ld.global.u32 	%r919, [%rd17+16];
	xor.b32  	%r1151, %r1151, %r919;
$L__BB0_88:
	and.b32  	%r921, %r911, 2;
	setp.eq.s32 	%p56, %r921, 0;
	@%p56 bra 	$L__BB0_90;
	ld.global.u32 	%r922, [%rd17+20];
	xor.b32  	%r1155, %r1155, %r922;
	ld.global.u32 	%r923, [%rd17+24];
	xor.b32  	%r1154, %r1154, %r923;
	ld.global.u32 	%r924, [%rd17+28];
	xor.b32  	%r1153, %r1153, %r924;
	ld.global.u32 	%r925, [%rd17+32];
	xor.b32  	%r1152, %r1152, %r925;
	ld.global.u32 	%r926, [%rd17+36];
	xor.b32  	%r1151, %r1151, %r926;
$L__BB0_90:
	and.b32  	%r928, %r911, 4;
	setp.eq.s32 	%p57, %r928, 0;
	@%p57 bra 	$L__BB0_92;
	ld.global.u32 	%r929, [%rd17+40];
	xor.b32  	%r1155, %r1155, %r929;
	ld.global.u32 	%r930, [%rd17+44];
	xor.b32  	%r1154, %r1154, %r930;
	ld.global.u32 	%r931, [%rd17+48];
	xor.b32  	%r1153, %r1153, %r931;
	ld.global.u32 	%r932, [%rd17+52];
	xor.b32  	%r1152, %r1152, %r932;
	ld.global.u32 	%r933, [%rd17+56];
	xor.b32  	%r1151, %r1151, %r933;
$L__BB0_92:
	and.b32  	%r935, %r911, 8;
	setp.eq.s32 	%p58, %r935, 0;
	@%p58 bra 	$L__BB0_94;
	ld.global.u32 	%r936, [%rd17+60];
	xor.b32  	%r1155, %r1155, %r936;
	ld.global.u32 	%r937, [%rd17+64];
	xor.b32  	%r1154, %r1154, %r937;
	ld.global.u32 	%r938, [%rd17+68];
	xor.b32  	%r1153, %r1153, %r938;
	ld.global.u32 	%r939, [%rd17+72];
	xor.b32  	%r1152, %r1152, %r939;
	ld.global.u32 	%r940, [%rd17+76];
	xor.b32  	%r1151, %r1151, %r940;
$L__BB0_94:
	and.b32  	%r942, %r911, 16;
	setp.eq.s32 	%p59, %r942, 0;
	@%p59 bra 	$L__BB0_96;
	ld.global.u32 	%r943, [%rd17+80];
	xor.b32  	%r1155, %r1155, %r943;
	ld.global.u32 	%r944, [%rd17+84];
	xor.b32  	%r1154, %r1154, %r944;
	ld.global.u32 	%r945, [%rd17+88];
	xor.b32  	%r1153, %r1153, %r945;
	ld.global.u32 	%r946, [%rd17+92];
	xor.b32  	%r1152, %r1152, %r946;
	ld.global.u32 	%r947, [%rd17+96];
	xor.b32  	%r1151, %r1151, %r947;
$L__BB0_96:
	and.b32  	%r949, %r911, 32;
	setp.eq.s32 	%p60, %r949, 0;
	@%p60 bra 	$L__BB0_98;
	ld.global.u32 	%r950, [%rd17+100];
	xor.b32  	%r1155, %r1155, %r950;
	ld.global.u32 	%r951, [%rd17+104];
	xor.b32  	%r1154, %r1154, %r951;
	ld.global.u32 	%r952, [%rd17+108];
	xor.b32  	%r1153, %r1153, %r952;
	ld.global.u32 	%r953, [%rd17+112];
	xor.b32  	%r1152, %r1152, %r953;
	ld.global.u32 	%r954, [%rd17+116];
	xor.b32  	%r1151, %r1151, %r954;
$L__BB0_98:
	and.b32  	%r956, %r911, 64;
	setp.eq.s32 	%p61, %r956, 0;
	@%p61 bra 	$L__BB0_100;
	ld.global.u32 	%r957, [%rd17+120];
	xor.b32  	%r1155, %r1155, %r957;
	ld.global.u32 	%r958, [%rd17+124];
	xor.b32  	%r1154, %r1154, %r958;
	ld.global.u32 	%r959, [%rd17+128];
	xor.b32  	%r1153, %r1153, %r959;
	ld.global.u32 	%r960, [%rd17+132];
	xor.b32  	%r1152, %r1152, %r960;
	ld.global.u32 	%r961, [%rd17+136];
	xor.b32  	%r1151, %r1151, %r961;
$L__BB0_100:
	and.b32  	%r963, %r911, 128;
	setp.eq.s32 	%p62, %r963, 0;
	@%p62 bra 	$L__BB0_102;
	ld.global.u32 	%r964, [%rd17+140];
	xor.b32  	%r1155, %r1155, %r964;
	ld.global.u32 	%r965, [%rd17+144];
	xor.b32  	%r1154, %r1154, %r965;
	ld.global.u32 	%r966, [%rd17+148];
	xor.b32  	%r1153, %r1153, %r966;
	ld.global.u32 	%r967, [%rd17+152];
	xor.b32  	%r1152, %r1152, %r967;
	ld.global.u32 	%r968, [%rd17+156];
	xor.b32  	%r1151, %r1151, %r968;
$L__BB0_102:
	and.b32  	%r970, %r911, 256;
	setp.eq.s32 	%p63, %r970, 0;
	@%p63 bra 	$L__BB0_104;
	ld.global.u32 	%r971, [%rd17+160];
	xor.b32  	%r1155, %r1155, %r971;
	ld.global.u32 	%r972, [%rd17+164];
	xor.b32  	%r1154, %r1154, %r972;
	ld.global.u32 	%r973, [%rd17+168];
	xor.b32  	%r1153, %r1153, %r973;
	ld.global.u32 	%r974, [%rd17+172];
	xor.b32  	%r1152, %r1152, %r974;
	ld.global.u32 	%r975, [%rd17+176];
	xor.b32  	%r1151, %r1151, %r975;
$L__BB0_104:
	and.b32  	%r977, %r911, 512;
	setp.eq.s32 	%p64, %r977, 0;
	@%p64 bra 	$L__BB0_106;
	ld.global.u32 	%r978, [%rd17+180];
	xor.b32  	%r1155, %r1155, %r978;
	ld.global.u32 	%r979, [%rd17+184];
	xor.b32  	%r1154, %r1154, %r979;
	ld.global.u32 	%r980, [%rd17+188];
	xor.b32  	%r1153, %r1153, %r980;
	ld.global.u32 	%r981, [%rd17+192];
	xor.b32  	%r1152, %r1152, %r981;
	ld.global.u32 	%r982, [%rd17+196];
	xor.b32  	%r1151, %r1151, %r982;
$L__BB0_106:
	and.b32  	%r984, %r911, 1024;
	setp.eq.s32 	%p65, %r984, 0;
	@%p65 bra 	$L__BB0_108;
	ld.global.u32 	%r985, [%rd17+200];
	xor.b32  	%r1155, %r1155, %r985;
	ld.global.u32 	%r986, [%rd17+204];
	xor.b32  	%r1154, %r1154, %r986;
	ld.global.u32 	%r987, [%rd17+208];
	xor.b32  	%r1153, %r1153, %r987;
	ld.global.u32 	%r988, [%rd17+212];
	xor.b32  	%r1152, %r1152, %r988;
	ld.global.u32 	%r989, [%rd17+216];
	xor.b32  	%r1151, %r1151, %r989;
$L__BB0_108:
	and.b32  	%r991, %r911, 2048;
	setp.eq.s32 	%p66, %r991, 0;
	@%p66 bra 	$L__BB0_110;
	ld.global.u32 	%r992, [%rd17+220];
	xor.b32  	%r1155, %r1155, %r992;
	ld.global.u32 	%r993, [%rd17+224];
	xor.b32  	%r1154, %r1154, %r993;
	ld.global.u32 	%r994, [%rd17+228];
	xor.b32  	%r1153, %r1153, %r994;
	ld.global.u32 	%r995, [%rd17+232];
	xor.b32  	%r1152, %r1152, %r995;
	ld.global.u32 	%r996, [%rd17+236];
	xor.b32  	%r1151, %r1151, %r996;
$L__BB0_110:
	and.b32  	%r998, %r911, 4096;
	setp.eq.s32 	%p67, %r998, 0;
	@%p67 bra 	$L__BB0_112;
	ld.global.u32 	%r999, [%rd17+240];
	xor.b32  	%r1155, %r1155, %r999;
	ld.global.u32 	%r1000, [%rd17+244];
	xor.b32  	%r1154, %r1154, %r1000;
	ld.global.u32 	%r1001, [%rd17+248];
	xor.b32  	%r1153, %r1153, %r1001;
	ld.global.u32 	%r1002, [%rd17+252];
	xor.b32  	%r1152, %r1152, %r1002;
	ld.global.u32 	%r1003, [%rd17+256];
	xor.b32  	%r1151, %r1151, %r1003;
$L__BB0_112:
	and.b32  	%r1005, %r911, 8192;
	setp.eq.s32 	%p68, %r1005, 0;
	@%p68 bra 	$L__BB0_114;
	ld.global.u32 	%r1006, [%rd17+260];
	xor.b32  	%r1155, %r1155, %r1006;
	ld.global.u32 	%r1007, [%rd17+264];
	xor.b32  	%r1154, %r1154, %r1007;
	ld.global.u32 	%r1008, [%rd17+268];
	xor.b32  	%r1153, %r1153, %r1008;
	ld.global.u32 	%r1009, [%rd17+272];
	xor.b32  	%r1152, %r1152, %r1009;
	ld.global.u32 	%r1010, [%rd17+276];
	xor.b32  	%r1151, %r1151, %r1010;
$L__BB0_114:
	and.b32  	%r1012, %r911, 16384;
	setp.eq.s32 	%p69, %r1012, 0;
	@%p69 bra 	$L__BB0_116;
	ld.global.u32 	%r1013, [%rd17+280];
	xor.b32  	%r1155, %r1155, %r1013;
	ld.global.u32 	%r1014, [%rd17+284];
	xor.b32  	%r1154, %r1154, %r1014;
	ld.global.u32 	%r1015, [%rd17+288];
	xor.b32  	%r1153, %r1153, %r1015;
	ld.global.u32 	%r1016, [%rd17+292];
	xor.b32  	%r1152, %r1152, %r1016;
	ld.global.u32 	%r1017, [%rd17+296];
	xor.b32  	%r1151, %r1151, %r1017;
$L__BB0_116:
	and.b32  	%r1019, %r911, 32768;
	setp.eq.s32 	%p70, %r1019, 0;
	@%p70 bra 	$L__BB0_118;
	ld.global.u32 	%r1020, [%rd17+300];
	xor.b32  	%r1155, %r1155, %r1020;
	ld.global.u32 	%r1021, [%rd17+304];
	xor.b32  	%r1154, %r1154, %r1021;
	ld.global.u32 	%r1022, [%rd17+308];
	xor.b32  	%r1153, %r1153, %r1022;
	ld.global.u32 	%r1023, [%rd17+312];
	xor.b32  	%r1152, %r1152, %r1023;
	ld.global.u32 	%r1024, [%rd17+316];
	xor.b32  	%r1151, %r1151, %r1024;
$L__BB0_118:
	add.s32 	%r1334, %r1334, 16;
	setp.ne.s32 	%p71, %r1334, 32;
	@%p71 bra 	$L__BB0_86;
	mad.lo.s32 	%r1025, %r1328, -31, %r389;
	add.s32 	%r1328, %r1025, 1;
	setp.ne.s32 	%p72, %r1328, 5;
	@%p72 bra 	$L__BB0_85;
	st.local.u32 	[%rd2+4], %r1155;
	st.local.v2.u32 	[%rd2+8], {%r1154, %r1153};
	st.local.v2.u32 	[%rd2+16], {%r1152, %r1151};
$L__BB0_121:
	shr.u64 	%rd100, %rd12, 2;
	add.s32 	%r1138, %r1138, 1;
	setp.gt.u64 	%p73, %rd12, 3;
	@%p73 bra 	$L__BB0_9;
$L__BB0_122:
	ld.param.u64 	%rd94, [EmpiricalNullFilter_param_4];
	shl.b32 	%r1026, %r9, 2;
	add.s32 	%r569, %r647, %r1026;
	cvta.to.global.u64 	%rd64, %rd94;
	shl.b64 	%rd65, %rd11, 2;
	add.s64 	%rd19, %rd64, %rd65;
	not.pred 	%p74, %p1;
	@%p74 bra 	$L__BB0_124;
	ld.global.f32 	%f585, [%rd19];
	st.shared.f32 	[%r569], %f585;
	cvta.to.global.u64 	%rd66, %rd30;
	add.s64 	%rd68, %rd66, %rd65;
	ld.global.f32 	%f586, [%rd68];
	cvta.to.global.u64 	%rd69, %rd31;
	add.s64 	%rd70, %rd69, %rd65;
	ld.global.f32 	%f587, [%rd70];
$L__BB0_124:
	add.s32 	%r570, %r7, %r1026;
	ld.const.u32 	%r1029, [kNInitial];
	setp.lt.s32 	%p75, %r1029, 1;
	@%p75 bra 	$L__BB0_195;
	setp.ne.s32 	%p76, %r9, 0;
	ld.const.u32 	%r1032, [kNStep];
	mul.lo.s32 	%r1033, %r1132, %r4;
	neg.s32 	%r1034, %r1033;
	mul.wide.s32 	%rd71, %r1034, 4;
	add.s64 	%rd20, %rd99, %rd71;
	max.s32 	%r571, %r1032, 1;
	mul.f32 	%f188, %f587, 0f00000000;
	mov.f32 	%f687, 0f00000000;
	div.rn.f32 	%f189, %f687, %f188;
	mul.f32 	%f190, %f188, %f188;
	div.rn.f32 	%f191, %f687, %f190;
	div.rn.f32 	%f7, %f189, %f191;
	selp.b32 	%r1035, 3, 2, %p76;
	selp.b32 	%r1036, 2, 1, %p76;
	add.s32 	%r1037, %r6, -1;
	setp.eq.s32 	%p77, %r9, %r1037;
	selp.b32 	%r572, %r1036, %r1035, %p77;
	mov.f32 	%f684, 0fFF800000;
	mov.b32 	%r1459, 0;
	mov.b32 	%r1453, 716983765;
	mul.wide.s32 	%rd78, %r1132, 4;
	mov.u32 	%r1432, %r1459;
	mov.u32 	%r1433, %r1459;
	mov.f32 	%f636, %f585;
$L__BB0_126:
	@%p74 bra 	$L__BB0_190;
	ld.const.u32 	%r582, [kNStep];
	setp.lt.s32 	%p79, %r582, 1;
	@%p79 bra 	$L__BB0_161;
	ld.const.u32 	%r1038, [kKernelHeight];
	setp.lt.s32 	%p80, %r1038, 1;
	@%p80 bra 	$L__BB0_155;
	mov.b32 	%r1434, 0;
$L__BB0_130:
	mov.f32 	%f602, 0f00000000;
	mov.b32 	%r1435, 0;
	mov.u64 	%rd101, %rd20;
	mov.f32 	%f601, %f602;
	mov.f32 	%f600, %f602;
$L__BB0_131:
	mul.wide.u32 	%rd72, %r1435, 4;
	add.s64 	%rd73, %rd1, %rd72;
	ld.global.u32 	%r1438, [%rd73];
	ld.global.u32 	%r586, [%rd73+4];
	setp.lt.s32 	%p86, %r586, %r1438;
	@%p86 bra 	$L__BB0_132;
	bra.uni 	$L__BB0_153;
$L__BB0_132:
	add.s64 	%rd101, %rd101, %rd78;
	add.s32 	%r1435, %r1435, 2;
	ld.const.u32 	%r1059, [kKernelHeight];
	shl.b32 	%r1060, %r1059, 1;
	setp.lt.s32 	%p100, %r1435, %r1060;
	@%p100 bra 	$L__BB0_131;
	mul.f32 	%f334, %f587, %f602;
	div.rn.f32 	%f335, %f601, %f334;
	sub.f32 	%f336, %f600, %f602;
	mul.f32 	%f337, %f602, %f336;
	mul.f32 	%f338, %f601, %f601;
	sub.f32 	%f339, %f337, %f338;
	mul.f32 	%f340, %f334, %f334;
	div.rn.f32 	%f341, %f339, %f340;
	div.rn.f32 	%f342, %f335, %f341;
	sub.f32 	%f636, %f636, %f342;
	add.s32 	%r1434, %r1434, 1;
	setp.eq.s32 	%p101, %r1434, %r571;
	@%p101 bra 	$L__BB0_161;
	bra.uni 	$L__BB0_130;
$L__BB0_134:
	.pragma "nounroll";
	mul.wide.s32 	%rd74, %r1438, 4;
	add.s64 	%rd22, %rd101, %rd74;
	ld.f32 	%f20, [%rd22];
	abs.f32 	%f200, %f20;
	setp.equ.f32 	%p88, %f200, 0f7F800000;
	@%p88 bra 	$L__BB0_136;
	sub.f32 	%f201, %f20, %f636;
	div.rn.f32 	%f202, %f201, %f587;
	neg.f32 	%f203, %f202;
	mul.f32 	%f204, %f202, %f203;
	mul.f32 	%f205, %f204, 0f3F000000;
	fma.rn.f32 	%f206, %f205, 0f3BBB989D, 0f3F000000;
	cvt.sat.f32.f32 	%f207, %f206;
	mov.f32 	%f208, 0f4B400001;
	mov.f32 	%f209, 0f437C0000;
	fma.rm.f32 	%f210, %f207, %f209, %f208;
	add.f32 	%f211, %f210, 0fCB40007F;
	neg.f32 	%f212, %f211;
	fma.rn.f32 	%f213, %f205, 0f3FB8AA3B, %f212;
	fma.rn.f32 	%f214, %f205, 0f32A57060, %f213;
	mov.b32 	%r1044, %f210;
	shl.b32 	%r1045, %r1044, 23;
	mov.b32 	%f215, %r1045;
	ex2.approx.ftz.f32 	%f216, %f214;
	mul.f32 	%f217, %f216, %f215;
	add.f32 	%f602, %f602, %f217;
	mul.f32 	%f218, %f202, %f217;
	add.f32 	%f601, %f601, %f218;
	fma.rn.f32 	%f600, %f202, %f218, %f600;
$L__BB0_136:
	ld.f32 	%f27, [%rd22+4];
	abs.f32 	%f219, %f27;
	setp.equ.f32 	%p89, %f219, 0f7F800000;
	@%p89 bra 	$L__BB0_138;
	sub.f32 	%f220, %f27, %f636;
	div.rn.f32 	%f221, %f220, %f587;
	neg.f32 	%f222, %f221;
	mul.f32 	%f223, %f221, %f222;
	mul.f32 	%f224, %f223, 0f3F000000;
	fma.rn.f32 	%f225, %f224, 0f3BBB989D, 0f3F000000;
	cvt.sat.f32.f32 	%f226, %f225;
	mov.f32 	%f227, 0f4B400001;
	mov.f32 	%f228, 0f437C0000;
	fma.rm.f32 	%f229, %f226, %f228, %f227;
	add.f32 	%f230, %f229, 0fCB40007F;
	neg.f32 	%f231, %f230;
	fma.rn.f32 	%f232, %f224, 0f3FB8AA3B, %f231;
	fma.rn.f32 	%f233, %f224, 0f32A57060, %f232;
	mov.b32 	%r1046, %f229;
	shl.b32 	%r1047, %r1046, 23;
	mov.b32 	%f234, %r1047;
	ex2.approx.ftz.f32 	%f235, %f233;
	mul.f32 	%f236, %f235, %f234;
	add.f32 	%f602, %f602, %f236;
	mul.f32 	%f237, %f221, %f236;
	add.f32 	%f601, %f601, %f237;
	fma.rn.f32 	%f600, %f221, %f237, %f600;
$L__BB0_138:
	ld.f32 	%f34, [%rd22+8];
	abs.f32 	%f238, %f34;
	setp.equ.f32 	%p90, %f238, 0f7F800000;
	@%p90 bra 	$L__BB0_140;
	sub.f32 	%f239, %f34, %f636;
	div.rn.f32 	%f240, %f239, %f587;
	neg.f32 	%f241, %f240;
	mul.f32 	%f242, %f240, %f241;
	mul.f32 	%f243, %f242, 0f3F000000;
	fma.rn.f32 	%f244, %f243, 0f3BBB989D, 0f3F000000;
	cvt.sat.f32.f32 	%f245, %f244;
	mov.f32 	%f246, 0f4B400001;
	mov.f32 	%f247, 0f437C0000;
	fma.rm.f32 	%f248, %f245, %f247, %f246;
	add.f32 	%f249, %f248, 0fCB40007F;
	neg.f32 	%f250, %f249;
	fma.rn.f32 	%f251, %f243, 0f3FB8AA3B, %f250;
	fma.rn.f32 	%f252, %f243, 0f32A57060, %f251;
	mov.b32 	%r1048, %f248;
	shl.b32 	%r1049, %r1048, 23;
	mov.b32 	%f253, %r1049;
	ex2.approx.ftz.f32 	%f254, %f252;
	mul.f32 	%f255, %f254, %f253;
	add.f32 	%f602, %f602, %f255;
	mul.f32 	%f256, %f240, %f255;
	add.f32 	%f601, %f601, %f256;
	fma.rn.f32 	%f600, %f240, %f256, %f600;
$L__BB0_140:
	ld.f32 	%f41, [%rd22+12];
	abs.f32 	%f257, %f41;
	setp.equ.f32 	%p91, %f257, 0f7F800000;
	@%p91 bra 	$L__BB0_142;
	sub.f32 	%f258, %f41, %f636;
	div.rn.f32 	%f259, %f258, %f587;
	neg.f32 	%f260, %f259;
	mul.f32 	%f261, %f259, %f260;
	mul.f32 	%f262, %f261, 0f3F000000;
	fma.rn.f32 	%f263, %f262, 0f3BBB989D, 0f3F000000;
	cvt.sat.f32.f32 	%f264, %f263;
	mov.f32 	%f265, 0f4B400001;
	mov.f32 	%f266, 0f437C0000;
	fma.rm.f32 	%f267, %f264, %f266, %f265;
	add.f32 	%f268, %f267, 0fCB40007F;
	neg.f32 	%f269, %f268;
	fma.rn.f32 	%f270, %f262, 0f3FB8AA3B, %f269;
	fma.rn.f32 	%f271, %f262, 0f32A57060, %f270;
	mov.b32 	%r1050, %f267;
	shl.b32 	%r1051, %r1050, 23;
	mov.b32 	%f272, %r1051;
	ex2.approx.ftz.f32 	%f273, %f271;
	mul.f32 	%f274, %f273, %f272;
	add.f32 	%f602, %f602, %f274;
	mul.f32 	%f275, %f259, %f274;
	add.f32 	%f601, %f601, %f275;
	fma.rn.f32 	%f600, %f259, %f275, %f600;
$L__BB0_142:
	add.s32 	%r1438, %r1438, 4;
	add.s32 	%r1437, %r1437, 4;
	setp.eq.s32 	%p92, %r1437, %r594;
	@%p92 bra 	$L__BB0_143;
	bra.uni 	$L__BB0_134;
$L__BB0_143:
	setp.eq.s32 	%p93, %r593, 0;
	@%p93 bra 	$L__BB0_132;
	setp.eq.s32 	%p94, %r593, 1;
	@%p94 bra 	$L__BB0_150;
	mul.wide.s32 	%rd75, %r1438, 4;
	add.s64 	%rd24, %rd101, %rd75;
	ld.f32 	%f57, [%rd24];
	abs.f32 	%f277, %f57;
	setp.equ.f32 	%p95, %f277, 0f7F800000;
	@%p95 bra 	$L__BB0_147;
	sub.f32 	%f278, %f57, %f636;
	div.rn.f32 	%f279, %f278, %f587;
	neg.f32 	%f280, %f279;
	mul.f32 	%f281, %f279, %f280;
	mul.f32 	%f282, %f281, 0f3F000000;
	fma.rn.f32 	%f283, %f282, 0f3BBB989D, 0f3F000000;
	cvt.sat.f32.f32 	%f284, %f283;
	mov.f32 	%f285, 0f4B400001;
	mov.f32 	%f286, 0f437C0000;
	fma.rm.f32 	%f287, %f284, %f286, %f285;
	add.f32 	%f288, %f287, 0fCB40007F;
	neg.f32 	%f289, %f288;
	fma.rn.f32 	%f290, %f282, 0f3FB8AA3B, %f289;
	fma.rn.f32 	%f291, %f282, 0f32A57060, %f290;
	mov.b32 	%r1052, %f287;
	shl.b32 	%r1053, %r1052, 23;
	mov.b32 	%f292, %r1053;
	ex2.approx.ftz.f32 	%f293, %f291;
	mul.f32 	%f294, %f293, %f292;
	add.f32 	%f602, %f602, %f294;
	mul.f32 	%f295, %f279, %f294;
	add.f32 	%f601, %f601, %f295;
	fma.rn.f32 	%f600, %f279, %f295, %f600;
$L__BB0_147:
	ld.f32 	%f64, [%rd24+4];
	abs.f32 	%f296, %f64;
	setp.equ.f32 	%p96, %f296, 0f7F800000;
	@%p96 bra 	$L__BB0_149;
	sub.f32 	%f297, %f64, %f636;
	div.rn.f32 	%f298, %f297, %f587;
	neg.f32 	%f299, %f298;
	mul.f32 	%f300, %f298, %f299;
	mul.f32 	%f301, %f300, 0f3F000000;
	fma.rn.f32 	%f302, %f301, 0f3BBB989D, 0f3F000000;
	cvt.sat.f32.f32 	%f303, %f302;
	mov.f32 	%f304, 0f4B400001;
	mov.f32 	%f305, 0f437C0000;
	fma.rm.f32 	%f306, %f303, %f305, %f304;
	add.f32 	%f307, %f306, 0fCB40007F;
	neg.f32 	%f308, %f307;
	fma.rn.f32 	%f309, %f301, 0f3FB8AA3B, %f308;
	fma.rn.f32 	%f310, %f301, 0f32A57060, %f309;
	mov.b32 	%r1054, %f306;
	shl.b32 	%r1055, %r1054, 23;
	mov.b32 	%f311, %r1055;
	ex2.approx.ftz.f32 	%f312, %f310;
	mul.f32 	%f313, %f312, %f311;
	add.f32 	%f602, %f602, %f313;
	mul.f32 	%f314, %f298, %f313;
	add.f32 	%f601, %f601, %f314;
	fma.rn.f32 	%f600, %f298, %f314, %f600;
$L__BB0_149:
	add.s32 	%r1438, %r1438, 2;
$L__BB0_150:
	and.b32  	%r1056, %r592, 1;
	setp.eq.b32 	%p97, %r1056, 1;
	not.pred 	%p98, %p97;
	@%p98 bra 	$L__BB0_132;
	mul.wide.s32 	%rd76, %r1438, 4;
	add.s64 	%rd77, %rd101, %rd76;
	ld.f32 	%f77, [%rd77];
	abs.f32 	%f315, %f77;
	setp.equ.f32 	%p99, %f315, 0f7F800000;
	@%p99 bra 	$L__BB0_132;
	sub.f32 	%f316, %f77, %f636;
	div.rn.f32 	%f317, %f316, %f587;
	neg.f32 	%f318, %f317;
	mul.f32 	%f319, %f317, %f318;
	mul.f32 	%f320, %f319, 0f3F000000;
	fma.rn.f32 	%f321, %f320, 0f3BBB989D, 0f3F000000;
	cvt.sat.f32.f32 	%f322, %f321;
	mov.f32 	%f323, 0f4B400001;
	mov.f32 	%f324, 0f437C0000;
	fma.rm.f32 	%f325, %f322, %f324, %f323;
	add.f32 	%f326, %f325, 0fCB40007F;
	neg.f32 	%f327, %f326;
	fma.rn.f32 	%f328, %f320, 0f3FB8AA3B, %f327;
	fma.rn.f32 	%f329, %f320, 0f32A57060, %f328;
	mov.b32 	%r1057, %f325;
	shl.b32 	%r1058, %r1057, 23;
	mov.b32 	%f330, %r1058;
	ex2.approx.ftz.f32 	%f331, %f329;
	mul.f32 	%f332, %f331, %f330;
	add.f32 	%f602, %f602, %f332;
	mul.f32 	%f333, %f317, %f332;
	add.f32 	%f601, %f601, %f333;
	fma.rn.f32 	%f600, %f317, %f333, %f600;
	bra.uni 	$L__BB0_132;
$L__BB0_153:
	sub.s32 	%r1042, %r586, %r1438;
	add.s32 	%r592, %r1042, 1;
	and.b32  	%r593, %r592, 3;
	setp.lt.u32 	%p87, %r1042, 3;
	@%p87 bra 	$L__BB0_143;
	and.b32  	%r594, %r592, -4;
	mov.b32 	%r1437, 0;
	bra.uni 	$L__BB0_134;
$L__BB0_155:
	setp.lt.s32 	%p81, %r582, 4;
	@%p81 bra 	$L__BB0_158;
	and.b32  	%r1039, %r571, 2147483644;
	neg.s32 	%r1440, %r1039;
$L__BB0_157:
	sub.f32 	%f193, %f636, %f7;
	sub.f32 	%f194, %f193, %f7;
	sub.f32 	%f195, %f194, %f7;
	sub.f32 	%f636, %f195, %f7;
	add.s32 	%r1440, %r1440, 4;
	setp.ne.s32 	%p82, %r1440, 0;
	@%p82 bra 	$L__BB0_157;
$L__BB0_158:
	and.b32  	%r602, %r571, 3;
	setp.eq.s32 	%p83, %r602, 0;
	@%p83 bra 	$L__BB0_161;
	setp.eq.s32 	%p84, %r602, 1;
	sub.f32 	%f636, %f636, %f7;
	@%p84 bra 	$L__BB0_161;
	setp.eq.s32 	%p85, %r602, 2;
	sub.f32 	%f196, %f636, %f7;
	sub.f32 	%f197, %f196, %f7;
	selp.f32 	%f636, %f196, %f197, %p85;
$L__BB0_161:
	ld.const.u32 	%r1061, [kKernelHeight];
	setp.lt.s32 	%p102, %r1061, 1;
	mov.f32 	%f643, 0f00000000;
	mov.f32 	%f644, %f643;
	mov.f32 	%f645, %f643;
	@%p102 bra 	$L__BB0_186;
	mov.f32 	%f645, 0f00000000;
	mov.b32 	%r1441, 0;
	mov.u64 	%rd102, %rd20;
	mov.f32 	%f644, %f645;
	mov.f32 	%f643, %f645;
$L__BB0_163:
	mul.wide.u32 	%rd79, %r1441, 4;
	add.s64 	%rd80, %rd1, %rd79;
	ld.global.u32 	%r1444, [%rd80];
	ld.global.u32 	%r605, [%rd80+4];
	setp.lt.s32 	%p103, %r605, %r1444;
	@%p103 bra 	$L__BB0_185;
	sub.s32 	%r1063, %r605, %r1444;
	add.s32 	%r606, %r1063, 1;
	setp.lt.u32 	%p104, %r1063, 3;
	@%p104 bra 	$L__BB0_175;
	mov.b32 	%r1443, 0;
$L__BB0_166:
	.pragma "nounroll";
	mul.wide.s32 	%rd81, %r1444, 4;
	add.s64 	%rd26, %rd102, %rd81;
	ld.f32 	%f95, [%rd26];
	abs.f32 	%f346, %f95;
	setp.equ.f32 	%p105, %f346, 0f7F800000;
	@%p105 bra 	$L__BB0_168;
	sub.f32 	%f347, %f95, %f636;
	div.rn.f32 	%f348, %f347, %f587;
	neg.f32 	%f349, %f348;
	mul.f32 	%f350, %f348, %f349;
	mul.f32 	%f351, %f350, 0f3F000000;
	fma.rn.f32 	%f352, %f351, 0f3BBB989D, 0f3F000000;
	cvt.sat.f32.f32 	%f353, %f352;
	mov.f32 	%f354, 0f4B400001;
	mov.f32 	%f355, 0f437C0000;
	fma.rm.f32 	%f356, %f353, %f355, %f354;
	add.f32 	%f357, %f356, 0fCB40007F;
	neg.f32 	%f358, %f357;
	fma.rn.f32 	%f359, %f351, 0f3FB8AA3B, %f358;
	fma.rn.f32 	%f360, %f351, 0f32A57060, %f359;
	mov.b32 	%r1065, %f356;
	shl.b32 	%r1066, %r1065, 23;
	mov.b32 	%f361, %r1066;
	ex2.approx.ftz.f32 	%f362, %f360;
	mul.f32 	%f363, %f362, %f361;
	add.f32 	%f645, %f645, %f363;
	mul.f32 	%f364, %f348, %f363;
	add.f32 	%f644, %f644, %f364;
	fma.rn.f32 	%f643, %f348, %f364, %f643;
$L__BB0_168:
	ld.f32 	%f102, [%rd26+4];
	abs.f32 	%f365, %f102;
	setp.equ.f32 	%p106, %f365, 0f7F800000;
	@%p106 bra 	$L__BB0_170;
	sub.f32 	%f366, %f102, %f636;
	div.rn.f32 	%f367, %f366, %f587;
	neg.f32 	%f368, %f367;
	mul.f32 	%f369, %f367, %f368;
	mul.f32 	%f370, %f369, 0f3F000000;
	fma.rn.f32 	%f371, %f370, 0f3BBB989D, 0f3F000000;
	cvt.sat.f32.f32 	%f372, %f371;
	mov.f32 	%f373, 0f4B400001;
	mov.f32 	%f374, 0f437C0000;
	fma.rm.f32 	%f375, %f372, %f374, %f373;
	add.f32 	%f376, %f375, 0fCB40007F;
	neg.f32 	%f377, %f376;
	fma.rn.f32 	%f378, %f370, 0f3FB8AA3B, %f377;
	fma.rn.f32 	%f379, %f370, 0f32A57060, %f378;
	mov.b32 	%r1067, %f375;
	shl.b32 	%r1068, %r1067, 23;
	mov.b32 	%f380, %r1068;
	ex2.approx.ftz.f32 	%f381, %f379;
	mul.f32 	%f382, %f381, %f380;
	add.f32 	%f645, %f645, %f382;
	mul.f32 	%f383, %f367, %f382;
	add.f32 	%f644, %f644, %f383;
	fma.rn.f32 	%f643, %f367, %f383, %f643;
$L__BB0_170:
	ld.f32 	%f109, [%rd26+8];
	abs.f32 	%f384, %f109;
	setp.equ.f32 	%p107, %f384, 0f7F800000;
	@%p107 bra 	$L__BB0_172;
	sub.f32 	%f385, %f109, %f636;
	div.rn.f32 	%f386, %f385, %f587;
	neg.f32 	%f387, %f386;
	mul.f32 	%f388, %f386, %f387;
	mul.f32 	%f389, %f388, 0f3F000000;
	fma.rn.f32 	%f390, %f389, 0f3BBB989D, 0f3F000000;
	cvt.sat.f32.f32 	%f391, %f390;
	mov.f32 	%f392, 0f4B400001;
	mov.f32 	%f393, 0f437C0000;
	fma.rm.f32 	%f394, %f391, %f393, %f392;
	add.f32 	%f395, %f394, 0fCB40007F;
	neg.f32 	%f396, %f395;
	fma.rn.f32 	%f397, %f389, 0f3FB8AA3B, %f396;
	fma.rn.f32 	%f398, %f389, 0f32A57060, %f397;
	mov.b32 	%r1069, %f394;
	shl.b32 	%r1070, %r1069, 23;
	mov.b32 	%f399, %r1070;
	ex2.approx.ftz.f32 	%f400, %f398;
	mul.f32 	%f401, %f400, %f399;
	add.f32 	%f645, %f645, %f401;
	mul.f32 	%f402, %f386, %f401;
	add.f32 	%f644, %f644, %f402;
	fma.rn.f32 	%f643, %f386, %f402, %f643;
$L__BB0_172:
	ld.f32 	%f116, [%rd26+12];
	abs.f32 	%f403, %f116;
	setp.equ.f32 	%p108, %f403, 0f7F800000;
	@%p108 bra 	$L__BB0_174;
	sub.f32 	%f404, %f116, %f636;
	div.rn.f32 	%f405, %f404, %f587;
	neg.f32 	%f406, %f405;
	mul.f32 	%f407, %f405, %f406;
	mul.f32 	%f408, %f407, 0f3F000000;
	fma.rn.f32 	%f409, %f408, 0f3BBB989D, 0f3F000000;
	cvt.sat.f32.f32 	%f410, %f409;
	mov.f32 	%f411, 0f4B400001;
	mov.f32 	%f412, 0f437C0000;
	fma.rm.f32 	%f413, %f410, %f412, %f411;
	add.f32 	%f414, %f413, 0fCB40007F;
	neg.f32 	%f415, %f414;
	fma.rn.f32 	%f416, %f408, 0f3FB8AA3B, %f415;
	fma.rn.f32 	%f417, %f408, 0f32A57060, %f416;
	mov.b32 	%r1071, %f413;
	shl.b32 	%r1072, %r1071, 23;
	mov.b32 	%f418, %r1072;
	ex2.approx.ftz.f32 	%f419, %f417;
	mul.f32 	%f420, %f419, %f418;
	add.f32 	%f645, %f645, %f420;
	mul.f32 	%f421, %f405, %f420;
	add.f32 	%f644, %f644, %f421;
	fma.rn.f32 	%f643, %f405, %f421, %f643;
$L__BB0_174:
	add.s32 	%r1444, %r1444, 4;
	add.s32 	%r1443, %r1443, 4;
	and.b32  	%r1073, %r606, -4;
	setp.ne.s32 	%p109, %r1443, %r1073;
	@%p109 bra 	$L__BB0_166;
$L__BB0_175:
	and.b32  	%r1074, %r606, 3;
	setp.eq.s32 	%p110, %r1074, 0;
	@%p110 bra 	$L__BB0_185;
	setp.eq.s32 	%p111, %r1074, 1;
	@%p111 bra 	$L__BB0_182;
	mul.wide.s32 	%rd82, %r1444, 4;
	add.s64 	%rd27, %rd102, %rd82;
	ld.f32 	%f129, [%rd27];
	abs.f32 	%f423, %f129;
	setp.equ.f32 	%p112, %f423, 0f7F800000;
	@%p112 bra 	$L__BB0_179;
	sub.f32 	%f424, %f129, %f636;
	div.rn.f32 	%f425, %f424, %f587;
	neg.f32 	%f426, %f425;
	mul.f32 	%f427, %f425, %f426;
	mul.f32 	%f428, %f427, 0f3F000000;
	fma.rn.f32 	%f429, %f428, 0f3BBB989D, 0f3F000000;
	cvt.sat.f32.f32 	%f430, %f429;
	mov.f32 	%f431, 0f4B400001;
	mov.f32 	%f432, 0f437C0000;
	fma.rm.f32 	%f433, %f430, %f432, %f431;
	add.f32 	%f434, %f433, 0fCB40007F;
	neg.f32 	%f435, %f434;
	fma.rn.f32 	%f436, %f428, 0f3FB8AA3B, %f435;
	fma.rn.f32 	%f437, %f428, 0f32A57060, %f436;
	mov.b32 	%r1076, %f433;
	shl.b32 	%r1077, %r1076, 23;
	mov.b32 	%f438, %r1077;
	ex2.approx.ftz.f32 	%f439, %f437;
	mul.f32 	%f440, %f439, %f438;
	add.f32 	%f645, %f645, %f440;
	mul.f32 	%f441, %f425, %f440;
	add.f32 	%f644, %f644, %f441;
	fma.rn.f32 	%f643, %f425, %f441, %f643;
$L__BB0_179:
	ld.f32 	%f136, [%rd27+4];
	abs.f32 	%f442, %f136;
	setp.equ.f32 	%p113, %f442, 0f7F800000;
	@%p113 bra 	$L__BB0_181;
	sub.f32 	%f443, %f136, %f636;
	div.rn.f32 	%f444, %f443, %f587;
	neg.f32 	%f445, %f444;
	mul.f32 	%f446, %f444, %f445;
	mul.f32 	%f447, %f446, 0f3F000000;
	fma.rn.f32 	%f448, %f447, 0f3BBB989D, 0f3F000000;
	cvt.sat.f32.f32 	%f449, %f448;
	mov.f32 	%f450, 0f4B400001;
	mov.f32 	%f451, 0f437C0000;
	fma.rm.f32 	%f452, %f449, %f451, %f450;
	add.f32 	%f453, %f452, 0fCB40007F;
	neg.f32 	%f454, %f453;
	fma.rn.f32 	%f455, %f447, 0f3FB8AA3B, %f454;
	fma.rn.f32 	%f456, %f447, 0f32A57060, %f455;
	mov.b32 	%r1078, %f452;
	shl.b32 	%r1079, %r1078, 23;
	mov.b32 	%f457, %r1079;
	ex2.approx.ftz.f32 	%f458, %f456;
	mul.f32 	%f459, %f458, %f457;
	add.f32 	%f645, %f645, %f459;
	mul.f32 	%f460, %f444, %f459;
	add.f32 	%f644, %f644, %f460;
	fma.rn.f32 	%f643, %f444, %f460, %f643;
$L__BB0_181:
	add.s32 	%r1444, %r1444, 2;
$L__BB0_182:
	and.b32  	%r1080, %r606, 1;
	setp.eq.b32 	%p114, %r1080, 1;
	not.pred 	%p115, %p114;
	@%p115 bra 	$L__BB0_185;
	mul.wide.s32 	%rd83, %r1444, 4;
	add.s64 	%rd84, %rd102, %rd83;
	ld.f32 	%f149, [%rd84];
	abs.f32 	%f461, %f149;
	setp.equ.f32 	%p116, %f461, 0f7F800000;
	@%p116 bra 	$L__BB0_185;
	sub.f32 	%f462, %f149, %f636;
	div.rn.f32 	%f463, %f462, %f587;
	neg.f32 	%f464, %f463;
	mul.f32 	%f465, %f463, %f464;
	mul.f32 	%f466, %f465, 0f3F000000;
	fma.rn.f32 	%f467, %f466, 0f3BBB989D, 0f3F000000;
	cvt.sat.f32.f32 	%f468, %f467;
	mov.f32 	%f469, 0f4B400001;
	mov.f32 	%f470, 0f437C0000;
	fma.rm.f32 	%f471, %f468, %f470, %f469;
	add.f32 	%f472, %f471, 0fCB40007F;
	neg.f32 	%f473, %f472;
	fma.rn.f32 	%f474, %f466, 0f3FB8AA3B, %f473;
	fma.rn.f32 	%f475, %f466, 0f32A57060, %f474;
	mov.b32 	%r1081, %f471;
	shl.b32 	%r1082, %r1081, 23;
	mov.b32 	%f476, %r1082;
	ex2.approx.ftz.f32 	%f477, %f475;
	mul.f32 	%f478, %f477, %f476;
	add.f32 	%f645, %f645, %f478;
	mul.f32 	%f479, %f463, %f478;
	add.f32 	%f644, %f644, %f479;
	fma.rn.f32 	%f643, %f463, %f479, %f643;
$L__BB0_185:
	mul.wide.s32 	%rd85, %r1132, 4;
	add.s64 	%rd102, %rd102, %rd85;
	add.s32 	%r1441, %r1441, 2;
	ld.const.u32 	%r1083, [kKernelHeight];
	shl.b32 	%r1084, %r1083, 1;
	setp.lt.s32 	%p117, %r1441, %r1084;
	@%p117 bra 	$L__BB0_163;
$L__BB0_186:
	mul.f32 	%f480, %f587, %f645;
	div.rn.f32 	%f481, %f644, %f480;
	sub.f32 	%f482, %f643, %f645;
	mul.f32 	%f483, %f645, %f482;
	mul.f32 	%f484, %f644, %f644;
	sub.f32 	%f485, %f483, %f484;
	mul.f32 	%f486, %f480, %f480;
	div.rn.f32 	%f159, %f485, %f486;
	abs.f32 	%f487, %f636;
	setp.equ.f32 	%p119, %f487, 0f7F800000;
	abs.f32 	%f488, %f645;
	setp.equ.f32 	%p120, %f488, 0f7F800000;
	or.pred  	%p121, %p119, %p120;
	abs.f32 	%f490, %f481;
	setp.equ.f32 	%p122, %f490, 0f7F800000;
	or.pred  	%p123, %p121, %p122;
	mov.pred 	%p149, 0;
	@%p123 bra 	$L__BB0_188;
	abs.f32 	%f492, %f159;
	setp.ne.f32 	%p124, %f492, 0f7F800000;
	setp.lt.f32 	%p125, %f159, 0f00000000;
	and.pred  	%p149, %p124, %p125;
	selp.f32 	%f682, %f645, %f682, %p149;
	selp.f32 	%f683, %f159, %f683, %p149;
$L__BB0_188:
	setp.leu.f32 	%p126, %f682, %f684;
	not.pred 	%p127, %p149;
	or.pred  	%p128, %p127, %p126;
	@%p128 bra 	$L__BB0_190;
	st.shared.f32 	[%r569], %f636;
	st.shared.f32 	[%r570], %f683;
	mov.f32 	%f684, %f682;
$L__BB0_190:
	bar.sync 	0;
	@%p74 bra 	$L__BB0_194;
	mov.u32 	%r1086, %tid.y;
	mov.u32 	%r1087, %ntid.x;
	mov.u32 	%r1088, %tid.x;
	mad.lo.s32 	%r1089, %r1086, %r1087, %r1088;
	setp.ne.s32 	%p130, %r1089, 0;
	selp.s32 	%r1090, -1, 0, %p130;
	add.s32 	%r1091, %r1432, %r1090;
	shl.b32 	%r1092, %r1091, 2;
	add.s32 	%r1093, %r569, %r1092;
	ld.shared.f32 	%f493, [%r1093];
	abs.f32 	%f494, %f493;
	setp.equ.f32 	%p131, %f494, 0f7F800000;
	selp.f32 	%f495, %f636, %f493, %p131;
	add.f32 	%f168, %f585, %f495;
	setp.eq.s32 	%p132, %r1459, 1;
	mov.b32 	%r1459, 0;
	mov.f32 	%f686, %f687;
	@%p132 bra 	$L__BB0_193;
	shr.u32 	%r1095, %r1155, 2;
	xor.b32  	%r1096, %r1095, %r1155;
	shl.b32 	%r1097, %r1151, 4;
	shl.b32 	%r1098, %r1096, 1;
	xor.b32  	%r1099, %r1098, %r1097;
	xor.b32  	%r1100, %r1099, %r1096;
	xor.b32  	%r1461, %r1100, %r1151;
	add.s32 	%r1101, %r1453, %r1461;
	add.s32 	%r1102, %r1101, 362437;
	shr.u32 	%r1103, %r1154, 2;
	xor.b32  	%r1104, %r1103, %r1154;
	shl.b32 	%r1105, %r1461, 4;
	shl.b32 	%r1106, %r1104, 1;
	xor.b32  	%r1107, %r1106, %r1105;
	xor.b32  	%r1108, %r1107, %r1104;
	xor.b32  	%r1460, %r1108, %r1461;
	add.s32 	%r1453, %r1453, 724874;
	add.s32 	%r1109, %r1460, %r1453;
	cvt.rn.f32.u32 	%f496, %r1102;
	fma.rn.f32 	%f497, %f496, 0f2F800000, 0f2F000000;
	cvt.rn.f32.u32 	%f498, %r1109;
	fma.rn.f32 	%f499, %f498, 0f30C90FDB, 0f30490FDB;
	setp.lt.f32 	%p133, %f497, 0f00800000;
	mul.f32 	%f500, %f497, 0f4B000000;
	selp.f32 	%f501, %f500, %f497, %p133;
	selp.f32 	%f502, 0fC1B80000, 0f00000000, %p133;
	mov.b32 	%r1110, %f501;
	add.s32 	%r1111, %r1110, -1059760811;
	and.b32  	%r1112, %r1111, -8388608;
	sub.s32 	%r1113, %r1110, %r1112;
	mov.b32 	%f503, %r1113;
	cvt.rn.f32.s32 	%f504, %r1112;
	fma.rn.f32 	%f505, %f504, 0f34000000, %f502;
	add.f32 	%f506, %f503, 0fBF800000;
	fma.rn.f32 	%f507, %f506, 0fBE055027, 0f3E1039F6;
	fma.rn.f32 	%f508, %f507, %f506, 0fBDF8CDCC;
	fma.rn.f32 	%f509, %f508, %f506, 0f3E0F2955;
	fma.rn.f32 	%f510, %f509, %f506, 0fBE2AD8B9;
	fma.rn.f32 	%f511, %f510, %f506, 0f3E4CED0B;
	fma.rn.f32 	%f512, %f511, %f506, 0fBE7FFF22;
	fma.rn.f32 	%f513, %f512, %f506, 0f3EAAAA78;
	fma.rn.f32 	%f514, %f513, %f506, 0fBF000000;
	mul.f32 	%f515, %f506, %f514;
	fma.rn.f32 	%f516, %f515, %f506, %f506;
	fma.rn.f32 	%f517, %f505, 0f3F317218, %f516;
	setp.gt.u32 	%p134, %r1110, 2139095039;
	fma.rn.f32 	%f518, %f501, 0f7F800000, 0f7F800000;
	selp.f32 	%f519, %f518, %f517, %p134;
	setp.eq.f32 	%p135, %f501, 0f00000000;
	mul.f32 	%f520, %f519, 0fC0000000;
	selp.f32 	%f521, 0f7F800000, %f520, %p135;
	sqrt.rn.f32 	%f522, %f521;
	sin.approx.f32 	%f523, %f499;
	cos.approx.f32 	%f524, %f499;
	mul.f32 	%f686, %f522, %f523;
	mul.f32 	%f687, %f522, %f524;
	mov.b32 	%r1459, 1;
	mov.u32 	%r1462, %r1151;
	mov.u32 	%r1154, %r1152;
	mov.u32 	%r1155, %r1153;
	mov.u32 	%r1151, %r1460;
	mov.u32 	%r1152, %r1461;
	mov.u32 	%r1153, %r1462;
$L__BB0_193:
	mul.f32 	%f525, %f586, %f686;
	fma.rn.f32 	%f636, %f168, 0f3F000000, %f525;
$L__BB0_194:
	add.s32 	%r1114, %r1432, 1;
	setp.eq.s32 	%p136, %r1114, %r572;
	selp.b32 	%r1432, 0, %r1114, %p136;
	add.s32 	%r1433, %r1433, 1;
	setp.ne.s32 	%p137, %r1433, %r1029;
	@%p137 bra 	$L__BB0_126;
$L__BB0_195:
	@%p74 bra 	$L__BB0_204;
	ld.param.u64 	%rd95, [EmpiricalNullFilter_param_4];
	ld.shared.f32 	%f527, [%r569];
	cvta.to.global.u64 	%rd86, %rd95;
	shl.b64 	%rd87, %rd11, 2;
	add.s64 	%rd88, %rd86, %rd87;
	st.global.f32 	[%rd88], %f527;
	ld.shared.f32 	%f176, [%r570];
	neg.f32 	%f177, %f176;
	abs.f32 	%f178, %f177;
	setp.eq.f32 	%p139, %f176, 0fBF800000;
	mov.f32 	%f689, 0f3F800000;
	@%p139 bra 	$L__BB0_203;
	setp.num.f32 	%p140, %f178, %f178;
	@%p140 bra 	$L__BB0_199;
	mov.f32 	%f584, 0fBF000000;
	add.rn.f32 	%f689, %f177, %f584;
	bra.uni 	$L__BB0_203;
$L__BB0_199:
	setp.neu.f32 	%p141, %f176, 0f00000000;
	setp.neu.f32 	%p142, %f178, 0f7F800000;
	and.pred  	%p143, %p141, %p142;
	@%p143 bra 	$L__BB0_201;
	sub.f32 	%f583, %f177, %f176;
	mov.b32 	%r1125, %f583;
	and.b32  	%r1126, %r1125, 2147483647;
	xor.b32  	%r1127, %r1126, 2139095040;
	mov.b32 	%f689, %r1127;
	bra.uni 	$L__BB0_203;
$L__BB0_201:
	setp.lt.f32 	%p144, %f178, 0f00800000;
	mul.f32 	%f528, %f178, 0f4B800000;
	selp.f32 	%f529, %f528, %f178, %p144;
	mov.b32 	%r1116, %f529;
	add.s32 	%r1117, %r1116, -1060439283;
	and.b32  	%r1118, %r1117, -8388608;
	sub.s32 	%r1119, %r1116, %r1118;
	mov.b32 	%f530, %r1119;
	cvt.rn.f32.s32 	%f531, %r1118;
	selp.f32 	%f532, 0fC1C00000, 0f00000000, %p144;
	fma.rn.f32 	%f533, %f531, 0f34000000, %f532;
	add.f32 	%f534, %f530, 0fBF800000;
	add.f32 	%f535, %f530, 0f3F800000;
	rcp.approx.ftz.f32 	%f536, %f535;
	add.f32 	%f537, %f534, %f534;
	mul.f32 	%f538, %f537, %f536;
	mul.f32 	%f539, %f538, %f538;
	neg.f32 	%f540, %f538;
	sub.f32 	%f541, %f534, %f538;
	add.f32 	%f542, %f541, %f541;
	fma.rn.f32 	%f543, %f540, %f534, %f542;
	mul.rn.f32 	%f544, %f536, %f543;
	fma.rn.f32 	%f545, %f539, 0f3A2C32E4, 0f3B52E7DB;
	fma.rn.f32 	%f546, %f545, %f539, 0f3C93BB73;
	fma.rn.f32 	%f547, %f546, %f539, 0f3DF6384F;
	mul.rn.f32 	%f548, %f547, %f539;
	fma.rn.f32 	%f549, %f538, 0f3FB8AA3B, %f533;
	mul.f32 	%f550, %f548, 0f40400000;
	sub.f32 	%f551, %f533, %f549;
	fma.rn.f32 	%f552, %f538, 0f3FB8AA3B, %f551;
	fma.rn.f32 	%f553, %f544, 0f3FB8AA3B, %f552;
	fma.rn.f32 	%f554, %f538, 0f32A55E34, %f553;
	fma.rn.f32 	%f555, %f550, %f544, %f554;
	fma.rn.f32 	%f556, %f548, %f538, %f555;
	add.rn.f32 	%f557, %f549, %f556;
	mov.f32 	%f558, 0fBF000000;
	mul.rn.f32 	%f559, %f557, %f558;
	cvt.rni.f32.f32 	%f560, %f559;
	sub.f32 	%f561, %f559, %f560;
	neg.f32 	%f562, %f559;
	fma.rn.f32 	%f563, %f557, 0fBF000000, %f562;
	neg.f32 	%f564, %f549;
	add.rn.f32 	%f565, %f557, %f564;
	neg.f32 	%f566, %f565;
	add.rn.f32 	%f567, %f556, %f566;
	fma.rn.f32 	%f568, %f567, 0fBF000000, %f563;
	add.f32 	%f569, %f561, %f568;
	setp.gt.f32 	%p145, %f560, 0f00000000;
	selp.b32 	%r1120, 0, -2097152000, %p145;
	setp.leu.f32 	%p146, %f176, 0f00000000;
	setp.lt.f32 	%p147, %f559, 0f00000000;
	selp.f32 	%f570, 0f00000000, 0f7F800000, %p147;
	abs.f32 	%f571, %f559;
	setp.gt.f32 	%p148, %f571, 0f43180000;
	cvt.rzi.s32.f32 	%r1121, %f560;
	shl.b32 	%r1122, %r1121, 23;
	sub.s32 	%r1123, %r1122, %r1120;
	mov.b32 	%f572, %r1123;
	add.s32 	%r1124, %r1120, 2130706432;
	mov.b32 	%f573, %r1124;
	fma.rn.f32 	%f574, %f569, 0f391FCB8E, 0f3AAF85ED;
	fma.rn.f32 	%f575, %f574, %f569, 0f3C1D9856;
	fma.rn.f32 	%f576, %f575, %f569, 0f3D6357BB;
	fma.rn.f32 	%f577, %f576, %f569, 0f3E75FDEC;
	fma.rn.f32 	%f578, %f577, %f569, 0f3F317218;
	fma.rn.f32 	%f579, %f578, %f569, 0f3F800000;
	mul.f32 	%f580, %f579, %f573;
	mul.f32 	%f581, %f580, %f572;
	selp.f32 	%f689, %f570, %f581, %p148;
	@%p146 bra 	$L__BB0_203;
	mov.f32 	%f689, 0f7FFFFFFF;
$L__BB0_203:
	ld.param.u64 	%rd97, [EmpiricalNullFilter_param_6];
	ld.param.u64 	%rd96, [EmpiricalNullFilter_param_5];
	cvta.to.global.u64 	%rd89, %rd96;
	add.s64 	%rd91, %rd89, %rd87;
	st.global.f32 	[%rd91], %f689;
	cvta.to.global.u64 	%rd92, %rd97;
	add.s64 	%rd93, %rd92, %rd87;
	mov.b32 	%r1128, 1;
	st.global.u32 	[%rd93], %r1128;
$L__BB0_204:
	ret;

}
	// .globl	MeanStdFilter
.visible .entry MeanStdFilter(
	.param .u64 .ptr .align 1 MeanStdFilter_param_0,
	.param .u64 .ptr .align 1 MeanStdFilter_param_1,
	.param .u64 .ptr .align 1 MeanStdFilter_param_2,
	.param .u64 .ptr .align 1 MeanStdFilter_param_3,
	.param .u64 .ptr .align 1 MeanStdFilter_param_4
)
{
	.reg .pred 	%p<13>;
	.reg .b32 	%r<58>;
	.reg .b32 	%f<21>;
	.reg .b64 	%rd<36>;

	ld.param.u64 	%rd12, [MeanStdFilter_param_0];
	ld.param.u64 	%rd16, [MeanStdFilter_param_1];
	ld.param.u64 	%rd13, [MeanStdFilter_param_2];
	ld.param.u64 	%rd14, [MeanStdFilter_param_3];
	ld.param.u64 	%rd15, [MeanStdFilter_param_4];
	cvta.to.global.u64 	%rd1, %rd16;
	mov.u32 	%r25, %tid.x;
	mov.u32 	%r26, %ctaid.x;
	mov.u32 	%r27, %ntid.x;
	mad.lo.s32 	%r1, %r26, %r27, %r25;
	mov.u32 	%r28, %tid.y;
	mov.u32 	%r29, %ctaid.y;
	mov.u32 	%r30, %ntid.y;
	mad.lo.s32 	%r31, %r29, %r30, %r28;
	ld.const.u32 	%r3, [kCacheWidth];
	ld.const.u32 	%r4, [kRoiWidth];
	setp.ge.s32 	%p1, %r1, %r4;
	ld.const.u32 	%r32, [kRoiHeight];
	setp.ge.s32 	%p2, %r31, %r32;
	or.pred  	%p3, %p1, %p2;
	@%p3 bra 	$L__BB1_16;
	ld.const.u32 	%r34, [kKernelRadius];
	add.s32 	%r35, %r34, %r1;
	add.s32 	%r36, %r34, %r31;
	mad.lo.s32 	%r37, %r36, %r3, %r35;
	cvt.s64.s32 	%rd17, %r37;
	cvta.to.global.u64 	%rd18, %rd12;
	cvta.to.global.u64 	%rd19, %rd13;
	cvta.to.global.u64 	%rd20, %rd14;
	cvta.to.global.u64 	%rd21, %rd15;
	mad.lo.s32 	%r38, %r4, %r31, %r1;
	mul.wide.s32 	%rd22, %r38, 4;
	add.s64 	%rd2, %rd19, %rd22;
	add.s64 	%rd3, %rd20, %rd22;
	add.s64 	%rd4, %rd21, %rd22;
	mov.b32 	%r39, 0;
	st.global.u32 	[%rd2], %r39;
	st.global.u32 	[%rd3], %r39;
	st.global.u32 	[%rd4], %r39;
	mul.lo.s32 	%r40, %r34, %r3;
	neg.s32 	%r41, %r40;
	cvt.s64.s32 	%rd23, %r41;
	add.s64 	%rd24, %rd23, %rd17;
	shl.b64 	%rd25, %rd24, 2;
	add.s64 	%rd35, %rd18, %rd25;
	ld.const.u32 	%r5, [kKernelHeight];
	setp.lt.s32 	%p4, %r5, 1;
	@%p4 bra 	$L__BB1_14;
	shl.b32 	%r6, %r5, 1;
	mov.b32 	%r50, 0;
	mov.u64 	%rd34, %rd35;
$L__BB1_3:
	mul.wide.u32 	%rd26, %r50, 4;
	add.s64 	%rd7, %rd1, %rd26;
	ld.global.u32 	%r52, [%rd7];
	ld.global.u32 	%r53, [%rd7+4];
	setp.gt.s32 	%p5, %r52, %r53;
	@%p5 bra 	$L__BB1_7;
$L__BB1_4:
	mul.wide.s32 	%rd27, %r52, 4;
	add.s64 	%rd28, %rd34, %rd27;
	ld.global.f32 	%f1, [%rd28];
	abs.f32 	%f6, %f1;
	setp.equ.f32 	%p6, %f6, 0f7F800000;
	@%p6 bra 	$L__BB1_6;
	ld.global.u32 	%r44, [%rd2];
	add.s32 	%r45, %r44, 1;
	st.global.u32 	[%rd2], %r45;
	ld.global.f32 	%f7, [%rd3];
	add.f32 	%f8, %f1, %f7;
	st.global.f32 	[%rd3], %f8;
	ld.global.u32 	%r53, [%rd7+4];
$L__BB1_6:
	add.s32 	%r14, %r52, 1;
	setp.lt.s32 	%p7, %r52, %r53;
	mov.u32 	%r52, %r14;
	@%p7 bra 	$L__BB1_4;
$L__BB1_7:
	mul.wide.s32 	%rd29, %r3, 4;
	add.s64 	%rd34, %rd34, %rd29;
	add.s32 	%r50, %r50, 2;
	setp.lt.u32 	%p8, %r50, %r6;
	@%p8 bra 	$L__BB1_3;
	ld.global.f32 	%f9, [%rd3];
	ld.global.u32 	%r47, [%rd2];
	cvt.rn.f32.s32 	%f10, %r47;
	div.rn.f32 	%f11, %f9, %f10;
	st.global.f32 	[%rd3], %f11;
	mov.b32 	%r54, 0;
$L__BB1_9:
	mul.wide.u32 	%rd30, %r54, 4;
	add.s64 	%rd10, %rd1, %rd30;
	ld.global.u32 	%r56, [%rd10];
	ld.global.u32 	%r57, [%rd10+4];
	setp.gt.s32 	%p9, %r56, %r57;
	@%p9 bra 	$L__BB1_13;
$L__BB1_10:
	mul.wide.s32 	%rd31, %r56, 4;
	add.s64 	%rd32, %rd35, %rd31;
	ld.global.f32 	%f2, [%rd32];
	abs.f32 	%f12, %f2;
	setp.equ.f32 	%p10, %f12, 0f7F800000;
	@%p10 bra 	$L__BB1_12;
	ld.global.f32 	%f13, [%rd3];
	sub.f32 	%f14, %f2, %f13;
	ld.global.f32 	%f15, [%rd4];
	fma.rn.f32 	%f16, %f14, %f14, %f15;
	st.global.f32 	[%rd4], %f16;
	ld.global.u32 	%r57, [%rd10+4];
$L__BB1_12:
	add.s32 	%r23, %r56, 1;
	setp.lt.s32 	%p11, %r56, %r57;
	mov.u32 	%r56, %r23;
	@%p11 bra 	$L__BB1_10;
$L__BB1_13:
	add.s64 	%rd35, %rd35, %rd29;
	add.s32 	%r54, %r54, 2;
	setp.lt.u32 	%p12, %r54, %r6;
	@%p12 bra 	$L__BB1_9;
	bra.uni 	$L__BB1_15;
$L__BB1_14:
	ld.global.f32 	%f3, [%rd3];
	ld.global.u32 	%r42, [%rd2];
	cvt.rn.f32.s32 	%f4, %r42;
	div.rn.f32 	%f5, %f3, %f4;
	st.global.f32 	[%rd3], %f5;
$L__BB1_15:
	ld.global.f32 	%f17, [%rd4];
	ld.global.u32 	%r48, [%rd2];
	add.s32 	%r49, %r48, -1;
	cvt.rn.f32.s32 	%f18, %r49;
	div.rn.f32 	%f19, %f17, %f18;
	sqrt.rn.f32 	%f20, %f19;
	st.global.f32 	[%rd4], %f20;
$L__BB1_16:
	ret;

}


// ===== COMPILED SASS (sm_100) =====

	.target	sm_100

	.elftype	@"ET_EXEC"


//--------------------- .note.nv.tkinfo           --------------------------
	.section	.note.nv.tkinfo,"",@"SHT_NOTE"
	.sectionflags	@"SHF_NOTE_NV_TKINFO"
	.tkinfo
        /*0018*/ 	.word	0x00000002
        /*0030*/ 	.string	""
        /*0030*/ 	.string	"ptxas"
        /*0030*/ 	.string	"Cuda compilation tools, release 13.0, V13.0.88"
        /*0030*/ 	.string	"Build cuda_13.0.r13.0/compiler.36424714_0"
        /*0030*/ 	.string	"-arch sm_100 -m 64 "



//--------------------- .note.nv.cuinfo           --------------------------
	.section	.note.nv.cuinfo,"",@"SHT_NOTE"
	.sectionflags	@"SHF_NOTE_NV_CUINFO"
        /*0018*/ 	.short	0x0002
        /*001a*/ 	.short	0x0064
        /*001c*/ 	.short	0x0082
	.zero		2


//--------------------- .nv.info                  --------------------------
	.section	.nv.info,"",@"SHT_CUDA_INFO"
	.align	4


	//----- nvinfo : EIATTR_REGCOUNT
	.align		4
        /*0000*/ 	.byte	0x04, 0x2f
        /*0002*/ 	.short	(.L_18 - .L_17)
	.align		4
.L_17:
        /*0004*/ 	.word	index@(EmpiricalNullFilter)
        /*0008*/ 	.word	0x00000037


	//----- nvinfo : EIATTR_FRAME_SIZE
	.align		4
.L_18:
        /*000c*/ 	.byte	0x04, 0x11
        /*000e*/ 	.short	(.L_20 - .L_19)
	.align		4
.L_19:
        /*0010*/ 	.word	index@($__internal_3_$__cuda_sm3x_div_rn_noftz_f32_slowpath)
        /*0014*/ 	.word	0x00000030


	//----- nvinfo : EIATTR_FRAME_SIZE
	.align		4
.L_20:
        /*0018*/ 	.byte	0x04, 0x11
        /*001a*/ 	.short	(.L_22 - .L_21)
	.align		4
.L_21:
        /*001c*/ 	.word	index@($__internal_2_$__cuda_sm20_sqrt_rn_f32_slowpath)
        /*0020*/ 	.word	0x00000030


	//----- nvinfo : EIATTR_FRAME_SIZE
	.align		4
.L_22:
        /*0024*/ 	.byte	0x04, 0x11
        /*0026*/ 	.short	(.L_24 - .L_23)
	.align		4
.L_23:
        /*0028*/ 	.word	index@(EmpiricalNullFilter)
        /*002c*/ 	.word	0x00000030


	//----- nvinfo : EIATTR_REGCOUNT
	.align		4
.L_24:
        /*0030*/ 	.byte	0x04, 0x2f
        /*0032*/ 	.short	(.L_26 - .L_25)
	.align		4
.L_25:
        /*0034*/ 	.word	index@(MeanStdFilter)
        /*0038*/ 	.word	0x00000016


	//----- nvinfo : EIATTR_FRAME_SIZE
	.align		4
.L_26:
        /*003c*/ 	.byte	0x04, 0x11
        /*003e*/ 	.short	(.L_28 - .L_27)
	.align		4
.L_27:
        /*0040*/ 	.word	index@($__internal_1_$__cuda_sm3x_div_rn_noftz_f32_slowpath)
        /*0044*/ 	.word	0x00000000


	//----- nvinfo : EIATTR_FRAME_SIZE
	.align		4
.L_28:
        /*0048*/ 	.byte	0x04, 0x11
        /*004a*/ 	.short	(.L_30 - .L_29)
	.align		4
.L_29:
        /*004c*/ 	.word	index@($__internal_0_$__cuda_sm20_sqrt_rn_f32_slowpath)
        /*0050*/ 	.word	0x00000000


	//----- nvinfo : EIATTR_FRAME_SIZE
	.align		4
.L_30:
        /*0054*/ 	.byte	0x04, 0x11
        /*0056*/ 	.short	(.L_32 - .L_31)
	.align		4
.L_31:
        /*0058*/ 	.word	index@(MeanStdFilter)
        /*005c*/ 	.word	0x00000000


	//----- nvinfo : EIATTR_MIN_STACK_SIZE
	.align		4
.L_32:
        /*0060*/ 	.byte	0x04, 0x12
        /*0062*/ 	.short	(.L_34 - .L_33)
	.align		4
.L_33:
        /*0064*/ 	.word	index@(MeanStdFilter)
        /*0068*/ 	.word	0x00000000


	//----- nvinfo : EIATTR_MIN_STACK_SIZE
	.align		4
.L_34:
        /*006c*/ 	.byte	0x04, 0x12
        /*006e*/ 	.short	(.L_36 - .L_35)
	.align		4
.L_35:
        /*0070*/ 	.word	index@(EmpiricalNullFilter)
        /*0074*/ 	.word	0x00000030
.L_36:


//--------------------- .nv.compat                --------------------------
	.section	.nv.compat,"",@"SHT_CUDA_COMPAT_INFO"
	.align	4
        /*0000*/ 	.byte	0x02, 0x09, 0x00, 0x00, 0x02, 0x02, 0x01, 0x00, 0x02, 0x05, 0x05, 0x00, 0x03, 0x07, 0x01, 0x01
        /*0010*/ 	.byte	0x02, 0x03, 0x00, 0x00, 0x02, 0x06, 0x01, 0x00, 0x04, 0x0b, 0x08, 0x00, 0x01, 0x00, 0x00, 0x00
        /*0020*/ 	.byte	0x00, 0x00, 0x00, 0x00


//--------------------- .nv.info.MeanStdFilter    --------------------------
	.section	.nv.info.MeanStdFilter,"",@"SHT_CUDA_INFO"
	.sectionflags	@""
	.align	4


	//----- nvinfo : EIATTR_CUDA_API_VERSION
	.align		4
        /*0000*/ 	.byte	0x04, 0x37
        /*0002*/ 	.short	(.L_38 - .L_37)
.L_37:
        /*0004*/ 	.word	0x00000082


	//----- nvinfo : EIATTR_KPARAM_INFO
	.align		4
.L_38:
        /*0008*/ 	.byte	0x04, 0x17
        /*000a*/ 	.short	(.L_40 - .L_39)
.L_39:
        /*000c*/ 	.word	0x00000000
        /*0010*/ 	.short	0x0004
        /*0012*/ 	.short	0x0020
        /*0014*/ 	.byte	0x00, 0xf5, 0x21, 0x00


	//----- nvinfo : EIATTR_KPARAM_INFO
	.align		4
.L_40:
        /*0018*/ 	.byte	0x04, 0x17
        /*001a*/ 	.short	(.L_42 - .L_41)
.L_41:
        /*001c*/ 	.word	0x00000000
        /*0020*/ 	.short	0x0003
        /*0022*/ 	.short	0x0018
        /*0024*/ 	.byte	0x00, 0xf5, 0x21, 0x00


	//----- nvinfo : EIATTR_KPARAM_INFO
	.align		4
.L_42:
        /*0028*/ 	.byte	0x04, 0x17
        /*002a*/ 	.short	(.L_44 - .L_43)
.L_43:
        /*002c*/ 	.word	0x00000000
        /*0030*/ 	.short	0x0002
        /*0032*/ 	.short	0x0010
        /*0034*/ 	.byte	0x00, 0xf5, 0x21, 0x00


	//----- nvinfo : EIATTR_KPARAM_INFO
	.align		4
.L_44:
        /*0038*/ 	.byte	0x04, 0x17
        /*003a*/ 	.short	(.L_46 - .L_45)
.L_45:
        /*003c*/ 	.word	0x00000000
        /*0040*/ 	.short	0x0001
        /*0042*/ 	.short	0x0008
        /*0044*/ 	.byte	0x00, 0xf5, 0x21, 0x00


	//----- nvinfo : EIATTR_KPARAM_INFO
	.align		4
.L_46:
        /*0048*/ 	.byte	0x04, 0x17
        /*004a*/ 	.short	(.L_48 - .L_47)
.L_47:
        /*004c*/ 	.word	0x00000000
        /*0050*/ 	.short	0x0000
        /*0052*/ 	.short	0x0000
        /*0054*/ 	.byte	0x00, 0xf5, 0x21, 0x00


	//----- nvinfo : EIATTR_SPARSE_MMA_MASK
	.align		4
.L_48:
        /*0058*/ 	.byte	0x03, 0x50
        /*005a*/ 	.short	0x0000


	//----- nvinfo : EIATTR_MAXREG_COUNT
	.align		4
        /*005c*/ 	.byte	0x03, 0x1b
        /*005e*/ 	.short	0x00ff


	//----- nvinfo : EIATTR_MERCURY_ISA_VERSION
	.align		4
        /*0060*/ 	.byte	0x03, 0x5f
        /*0062*/ 	.short	0x0101


	//----- nvinfo : EIATTR_VRC_CTA_INIT_COUNT
	.align		4
        /*0064*/ 	.byte	0x02, 0x4a
	.zero		1
	.zero		1


	//----- nvinfo : EIATTR_EXIT_INSTR_OFFSETS
	.align		4
        /*0068*/ 	.byte	0x04, 0x1c
        /*006a*/ 	.short	(.L_50 - .L_49)


	//   ....[0]....
.L_49:
        /*006c*/ 	.word	0x000000c0


	//   ....[1]....
        /*0070*/ 	.word	0x00000ad0


	//----- nvinfo : EIATTR_CRS_STACK_SIZE
	.align		4
.L_50:
        /*0074*/ 	.byte	0x04, 0x1e
        /*0076*/ 	.short	(.L_52 - .L_51)
.L_51:
        /*0078*/ 	.word	0x00000000


	//----- nvinfo : EIATTR_CBANK_PARAM_SIZE
	.align		4
.L_52:
        /*007c*/ 	.byte	0x03, 0x19
        /*007e*/ 	.short	0x0028


	//----- nvinfo : EIATTR_PARAM_CBANK
	.align		4
        /*0080*/ 	.byte	0x04, 0x0a
        /*0082*/ 	.short	(.L_54 - .L_53)
	.align		4
.L_53:
        /*0084*/ 	.word	index@(.nv.constant0.MeanStdFilter)
        /*0088*/ 	.short	0x0380
        /*008a*/ 	.short	0x0028


	//----- nvinfo : EIATTR_SW_WAR
	.align		4
.L_54:
        /*008c*/ 	.byte	0x04, 0x36
        /*008e*/ 	.short	(.L_56 - .L_55)
.L_55:
        /*0090*/ 	.word	0x00000008
.L_56:


//--------------------- .nv.info.EmpiricalNullFilter --------------------------
	.section	.nv.info.EmpiricalNullFilter,"",@"SHT_CUDA_INFO"
	.sectionflags	@""
	.align	4


	//----- nvinfo : EIATTR_CUDA_API_VERSION
	.align		4
        /*0000*/ 	.byte	0x04, 0x37
        /*0002*/ 	.short	(.L_58 - .L_57)
.L_57:
        /*0004*/ 	.word	0x00000082


	//----- nvinfo : EIATTR_KPARAM_INFO
	.align		4
.L_58:
        /*0008*/ 	.byte	0x04, 0x17
        /*000a*/ 	.short	(.L_60 - .L_59)
.L_59:
        /*000c*/ 	.word	0x00000000
        /*0010*/ 	.short	0x0006
        /*0012*/ 	.short	0x0030
        /*0014*/ 	.byte	0x00, 0xf5, 0x21, 0x00


	//----- nvinfo : EIATTR_KPARAM_INFO
	.align		4
.L_60:
        /*0018*/ 	.byte	0x04, 0x17
        /*001a*/ 	.short	(.L_62 - .L_61)
.L_61:
        /*001c*/ 	.word	0x00000000
        /*0020*/ 	.short	0x0005
        /*0022*/ 	.short	0x0028
        /*0024*/ 	.byte	0x00, 0xf5, 0x21, 0x00


	//----- nvinfo : EIATTR_KPARAM_INFO
	.align		4
.L_62:
        /*0028*/ 	.byte	0x04, 0x17
        /*002a*/ 	.short	(.L_64 - .L_63)
.L_63:
        /*002c*/ 	.word	0x00000000
        /*0030*/ 	.short	0x0004
        /*0032*/ 	.short	0x0020
        /*0034*/ 	.byte	0x00, 0xf5, 0x21, 0x00


	//----- nvinfo : EIATTR_KPARAM_INFO
	.align		4
.L_64:
        /*0038*/ 	.byte	0x04, 0x17
        /*003a*/ 	.short	(.L_66 - .L_65)
.L_65:
        /*003c*/ 	.word	0x00000000
        /*0040*/ 	.short	0x0003
        /*0042*/ 	.short	0x0018
        /*0044*/ 	.byte	0x00, 0xf5, 0x21, 0x00


	//----- nvinfo : EIATTR_KPARAM_INFO
	.align		4
.L_66:
        /*0048*/ 	.byte	0x04, 0x17
        /*004a*/ 	.short	(.L_68 - .L_67)
.L_67:
        /*004c*/ 	.word	0x00000000
        /*0050*/ 	.short	0x0002
        /*0052*/ 	.short	0x0010
        /*0054*/ 	.byte	0x00, 0xf5, 0x21, 0x00


	//----- nvinfo : EIATTR_KPARAM_INFO
	.align		4
.L_68:
        /*0058*/ 	.byte	0x04, 0x17
        /*005a*/ 	.short	(.L_70 - .L_69)
.L_69:
        /*005c*/ 	.word	0x00000000
        /*0060*/ 	.short	0x0001
        /*0062*/ 	.short	0x0008
        /*0064*/ 	.byte	0x00, 0xf5, 0x21, 0x00


	//----- nvinfo : EIATTR_KPARAM_INFO
	.align		4
.L_70:
        /*0068*/ 	.byte	0x04, 0x17
        /*006a*/ 	.short	(.L_72 - .L_71)
.L_71:
        /*006c*/ 	.word	0x00000000
        /*0070*/ 	.short	0x0000
        /*0072*/ 	.short	0x0000
        /*0074*/ 	.byte	0x00, 0xf5, 0x21, 0x00


	//----- nvinfo : EIATTR_SPARSE_MMA_MASK
	.align		4
.L_72:
        /*0078*/ 	.byte	0x03, 0x50
        /*007a*/ 	.short	0x0000


	//----- nvinfo : EIATTR_MAXREG_COUNT
	.align		4
        /*007c*/ 	.byte	0x03, 0x1b
        /*007e*/ 	.short	0x00ff


	//----- nvinfo : EIATTR_NUM_BARRIERS
	.align		4
        /*0080*/ 	.byte	0x02, 0x4c
        /*0082*/ 	.byte	0x01
	.zero		1


	//----- nvinfo : EIATTR_MERCURY_ISA_VERSION
	.align		4
        /*0084*/ 	.byte	0x03, 0x5f
        /*0086*/ 	.short	0x0101


	//----- nvinfo : EIATTR_VRC_CTA_INIT_COUNT
	.align		4
        /*0088*/ 	.byte	0x02, 0x4a
	.zero		1
	.zero		1


	//----- nvinfo : EIATTR_EXIT_INSTR_OFFSETS
	.align		4
        /*008c*/ 	.byte	0x04, 0x1c
        /*008e*/ 	.short	(.L_74 - .L_73)


	//   ....[0]....
.L_73:
        /*0090*/ 	.word	0x00006630


	//   ....[1]....
        /*0094*/ 	.word	0x00006bf0


	//----- nvinfo : EIATTR_CRS_STACK_SIZE
	.align		4
.L_74:
        /*0098*/ 	.byte	0x04, 0x1e
        /*009a*/ 	.short	(.L_76 - .L_75)
.L_75:
        /*009c*/ 	.word	0x00000000


	//----- nvinfo : EIATTR_CBANK_PARAM_SIZE
	.align		4
.L_76:
        /*00a0*/ 	.byte	0x03, 0x19
        /*00a2*/ 	.short	0x0038


	//----- nvinfo : EIATTR_PARAM_CBANK
	.align		4
        /*00a4*/ 	.byte	0x04, 0x0a
        /*00a6*/ 	.short	(.L_78 - .L_77)
	.align		4
.L_77:
        /*00a8*/ 	.word	index@(.nv.constant0.EmpiricalNullFilter)
        /*00ac*/ 	.short	0x0380
        /*00ae*/ 	.short	0x0038


	//----- nvinfo : EIATTR_SW_WAR
	.align		4
.L_78:
        /*00b0*/ 	.byte	0x04, 0x36
        /*00b2*/ 	.short	(.L_80 - .L_79)
.L_79:
        /*00b4*/ 	.word	0x00000008
.L_80:


//--------------------- .nv.callgraph             --------------------------
	.section	.nv.callgraph,"",@"SHT_CUDA_CALLGRAPH"
	.align	4
	.sectionentsize	8
	.align		4
        /*0000*/ 	.word	0x00000000
	.align		4
        /*0004*/ 	.word	0xffffffff
	.align		4
        /*0008*/ 	.word	0x00000000
	.align		4
        /*000c*/ 	.word	0xfffffffe
	.align		4
        /*0010*/ 	.word	0x00000000
	.align		4
        /*0014*/ 	.word	0xfffffffd
	.align		4
        /*0018*/ 	.word	0x00000000
	.align		4
        /*001c*/ 	.word	0xfffffffc


//--------------------- .nv.constant4             --------------------------
	.section	.nv.constant4,"a",@progbits
	.align	8
	.align		8
.nv.constant4:
        /*0000*/ 	.dword	precalc_xorwow_matrix
	.align		8
        /*0008*/ 	.dword	precalc_xorwow_offset_matrix
	.align		8
        /*0010*/ 	.dword	mrg32k3aM1
	.align		8
        /*0018*/ 	.dword	mrg32k3aM2
	.align		8
        /*0020*/ 	.dword	mrg32k3aM1SubSeq
	.align		8
        /*0028*/ 	.dword	mrg32k3aM2SubSeq
	.align		8
        /*0030*/ 	.dword	mrg32k3aM1Seq
	.align		8
        /*0038*/ 	.dword	mrg32k3aM2Seq


//--------------------- .nv.constant3             --------------------------
	.section	.nv.constant3,"a",@progbits
	.align	8
.nv.constant3:
	.type		__cr_lgamma_table,@object
	.size		__cr_lgamma_table,(kRoiWidth - __cr_lgamma_table)
__cr_lgamma_table:
        /*0000*/ 	.byte	0x00, 0x00, 0x00, 0x00, 0x00, 0x00, 0x00, 0x00, 0x00, 0x00, 0x00, 0x00, 0x00, 0x00, 0x00, 0x00
        /*0010*/ 	.byte	0xef, 0x39, 0xfa, 0xfe, 0x42, 0x2e, 0xe6, 0x3f, 0x02, 0x20, 0x2a, 0xfa, 0x0b, 0xab, 0xfc, 0x3f
        /*0020*/ 	.byte	0xf9, 0x2c, 0x92, 0x7c, 0xa7, 0x6c, 0x09, 0x40, 0xc9, 0x79, 0x44, 0x3c, 0x64, 0x26, 0x13, 0x40
        /*0030*/ 	.byte	0xca, 0x01, 0xcf, 0x3a, 0x27, 0x51, 0x1a, 0x40, 0x30, 0xcc, 0x2d, 0xf3, 0xe1, 0x0c, 0x21, 0x40
        /*0040*/ 	.byte	0x0d, 0xb7, 0xfc, 0x82, 0x8e, 0x35, 0x25, 0x40
	.type		kRoiWidth,@object
	.size		kRoiWidth,(kRoiHeight - kRoiWidth)
kRoiWidth:
	.zero		4
	.type		kRoiHeight,@object
	.size		kRoiHeight,(kCacheWidth - kRoiHeight)
kRoiHeight:
	.zero		4
	.type		kCacheWidth,@object
	.size		kCacheWidth,(kKernelRadius - kCacheWidth)
kCacheWidth:
	.zero		4
	.type		kKernelRadius,@object
	.size		kKernelRadius,(kKernelHeight - kKernelRadius)
kKernelRadius:
	.zero		4
	.type		kKernelHeight,@object
	.size		kKernelHeight,(kNInitial - kKernelHeight)
kKernelHeight:
	.zero		4
	.type		kNInitial,@object
	.size		kNInitial,(kNStep - kNInitial)
kNInitial:
	.zero		4
	.type		kNStep,@object
	.size		kNStep,(kIsCopyImageToShared - kNStep)
kNStep:
	.zero		4
	.type		kIsCopyImageToShared,@object
	.size		kIsCopyImageToShared,(.L_16 - kIsCopyImageToShared)
kIsCopyImageToShared:
	.zero		4
.L_16:


//--------------------- .text.MeanStdFilter       --------------------------
	.section	.text.MeanStdFilter,"ax",@progbits
	.align	128
        .global         MeanStdFilter
        .type           MeanStdFilter,@function
        .size           MeanStdFilter,(.L_x_166 - MeanStdFilter)
        .other          MeanStdFilter,@"STO_CUDA_ENTRY STV_DEFAULT"
MeanStdFilter:
.text.MeanStdFilter:
[----:B------:R-:W-:Y:S01]  /*0000*/  LDC R1, c[0x0][0x37c] ;  /* 0x0000df00ff017b82 */ /* 0x000fe20000000800 */
[----:B------:R-:W0:Y:S07]  /*0010*/  S2R R3, SR_TID.Y ;  /* 0x0000000000037919 */ /* 0x000e2e0000002200 */
[----:B------:R-:W1:Y:S01]  /*0020*/  LDC R5, c[0x0][0x360] ;  /* 0x0000d800ff057b82 */ /* 0x000e620000000800 */
[----:B------:R-:W2:Y:S01]  /*0030*/  LDCU.64 UR8, c[0x3][0x48] ;  /* 0x00c00900ff0877ac */ /* 0x000ea20008000a00 */
[----:B------:R-:W1:Y:S06]  /*0040*/  S2R R0, SR_TID.X ;  /* 0x0000000000007919 */ /* 0x000e6c0000002100 */
[----:B------:R-:W0:Y:S08]  /*0050*/  S2UR UR5, SR_CTAID.Y ;  /* 0x00000000000579c3 */ /* 0x000e300000002600 */
[----:B------:R-:W0:Y:S08]  /*0060*/  LDC R2, c[0x0][0x364] ;  /* 0x0000d900ff027b82 */ /* 0x000e300000000800 */
[----:B------:R-:W1:Y:S01]  /*0070*/  S2UR UR4, SR_CTAID.X ;  /* 0x00000000000479c3 */ /* 0x000e620000002500 */
[----:B0-----:R-:W-:-:S05]  /*0080*/  IMAD R3, R2, UR5, R3 ;  /* 0x0000000502037c24 */ /* 0x001fca000f8e0203 */
[----:B--2---:R-:W-:Y:S01]  /*0090*/  ISETP.GE.AND P0, PT, R3, UR9, PT ;  /* 0x0000000903007c0c */ /* 0x004fe2000bf06270 */
[----:B-1----:R-:W-:-:S05]  /*00a0*/  IMAD R0, R5, UR4, R0 ;  /* 0x0000000405007c24 */ /* 0x002fca000f8e0200 */
[----:B------:R-:W-:-:S13]  /*00b0*/  ISETP.GE.OR P0, PT, R0, UR8, P0 ;  /* 0x0000000800007c0c */ /* 0x000fda0008706670 */
[----:B------:R-:W-:Y:S05]  /*00c0*/  @P0 EXIT ;  /* 0x000000000000094d */ /* 0x000fea0003800000 */
[----:B------:R-:W0:Y:S01]  /*00d0*/  LDC.64 R6, c[0x0][0x390] ;  /* 0x0000e400ff067b82 */ /* 0x000e220000000a00 */
[----:B------:R-:W1:Y:S01]  /*00e0*/  LDCU.64 UR6, c[0x0][0x358] ;  /* 0x00006b00ff0677ac */ /* 0x000e620008000a00 */
[----:B------:R-:W-:Y:S01]  /*00f0*/  IMAD R11, R3, UR8, R0 ;  /* 0x00000008030b7c24 */ /* 0x000fe2000f8e0200 */
[----:B------:R-:W2:Y:S05]  /*0100*/  LDCU.64 UR10, c[0x3][0x50] ;  /* 0x00c00a00ff0a77ac */ /* 0x000eaa0008000a00 */
[----:B------:R-:W3:Y:S01]  /*0110*/  LDC.64 R8, c[0x0][0x398] ;  /* 0x0000e600ff087b82 */ /* 0x000ee20000000a00 */
[----:B------:R-:W4:Y:S01]  /*0120*/  LDCU UR5, c[0x3][0x58] ;  /* 0x00c00b00ff0577ac */ /* 0x000f220008000800 */
[----:B------:R-:W5:Y:S06]  /*0130*/  LDCU.64 UR12, c[0x0][0x380] ;  /* 0x00007000ff0c77ac */ /* 0x000f6c0008000a00 */
[----:B------:R-:W5:Y:S01]  /*0140*/  LDC.64 R4, c[0x0][0x3a0] ;  /* 0x0000e800ff047b82 */ /* 0x000f620000000a00 */
[----:B--2---:R-:W-:Y:S01]  /*0150*/  UIADD3 UR4, UPT, UPT, URZ, -UR11, URZ ;  /* 0x8000000bff047290 */ /* 0x004fe2000fffe0ff */
[----:B0-----:R-:W-:-:S03]  /*0160*/  IMAD.WIDE R6, R11, 0x4, R6 ;  /* 0x000000040b067825 */ /* 0x001fc600078e0206 */
[----:B------:R-:W-:Y:S01]  /*0170*/  UIMAD UR4, UR4, UR10, URZ ;  /* 0x0000000a040472a4 */ /* 0x000fe2000f8e02ff */
[----:B------:R-:W-:Y:S01]  /*0180*/  VIADD R0, R0, UR11 ;  /* 0x0000000b00007c36 */ /* 0x000fe20008000000 */
[----:B-1----:R0:W-:Y:S01]  /*0190*/  STG.E desc[UR6][R6.64], RZ ;  /* 0x000000ff06007986 */ /* 0x0021e2000c101906 */
[----:B------:R-:W-:Y:S01]  /*01a0*/  VIADD R3, R3, UR11 ;  /* 0x0000000b03037c36 */ /* 0x000fe20008000000 */
[----:B----4-:R-:W-:Y:S01]  /*01b0*/  UISETP.GE.AND UP0, UPT, UR5, 0x1, UPT ;  /* 0x000000010500788c */ /* 0x010fe2000bf06270 */
[----:B---3--:R-:W-:Y:S01]  /*01c0*/  IMAD.WIDE R8, R11, 0x4, R8 ;  /* 0x000000040b087825 */ /* 0x008fe200078e0208 */
[----:B------:R-:W-:-:S03]  /*01d0*/  USHF.R.S32.HI UR8, URZ, 0x1f, UR4 ;  /* 0x0000001fff087899 */ /* 0x000fc60008011404 */
[----:B------:R-:W-:Y:S01]  /*01e0*/  IMAD R0, R3, UR10, R0 ;  /* 0x0000000a03007c24 */ /* 0x000fe2000f8e0200 */
[----:B------:R0:W-:Y:S01]  /*01f0*/  STG.E desc[UR6][R8.64], RZ ;  /* 0x000000ff08007986 */ /* 0x0001e2000c101906 */
[----:B-----5:R-:W-:-:S03]  /*0200*/  IMAD.WIDE R4, R11, 0x4, R4 ;  /* 0x000000040b047825 */ /* 0x020fc600078e0204 */
[C---:B------:R-:W-:Y:S02]  /*0210*/  IADD3 R11, P0, PT, R0.reuse, UR4, RZ ;  /* 0x00000004000b7c10 */ /* 0x040fe4000ff1e0ff */
[----:B------:R0:W-:Y:S02]  /*0220*/  STG.E desc[UR6][R4.64], RZ ;  /* 0x000000ff04007986 */ /* 0x0001e4000c101906 */
[----:B------:R-:W-:Y:S02]  /*0230*/  LEA R2, P1, R11, UR12, 0x2 ;  /* 0x0000000c0b027c11 */ /* 0x000fe4000f8210ff */
[----:B------:R-:W-:-:S04]  /*0240*/  LEA.HI.X.SX32 R0, R0, UR8, 0x1, P0 ;  /* 0x0000000800007c11 */ /* 0x000fc800080f0eff */
[----:B------:R-:W-:Y:S01]  /*0250*/  LEA.HI.X R11, R11, UR13, R0, 0x2, P1 ;  /* 0x0000000d0b0b7c11 */ /* 0x000fe200088f1400 */
[----:B------:R-:W-:Y:S06]  /*0260*/  BRA.U !UP0, `(.L_x_0) ;  /* 0x0000000508507547 */ /* 0x000fec000b800000 */
[----:B------:R-:W-:Y:S02]  /*0270*/  HFMA2 R0, -RZ, RZ, 0, 0 ;  /* 0x00000000ff007431 */ /* 0x000fe400000001ff */
[----:B------:R-:W-:Y:S01]  /*0280*/  IMAD.MOV.U32 R14, RZ, RZ, R2 ;  /* 0x000000ffff0e7224 */ /* 0x000fe200078e0002 */
[----:B------:R-:W-:Y:S01]  /*0290*/  USHF.L.U32 UR4, UR5, 0x1, URZ ;  /* 0x0000000105047899 */ /* 0x000fe200080006ff */
[----:B------:R-:W-:-:S11]  /*02a0*/  IMAD.MOV.U32 R15, RZ, RZ, R11 ;  /* 0x000000ffff0f7224 */ /* 0x000fd600078e000b */
.L_x_5:
[----:B-1----:R-:W1:Y:S02]  /*02b0*/  LDC.64 R12, c[0x0][0x388] ;  /* 0x0000e200ff0c7b82 */ /* 0x002e640000000a00 */
[----:B-1----:R-:W-:-:S05]  /*02c0*/  IMAD.WIDE.U32 R12, R0, 0x4, R12 ;  /* 0x00000004000c7825 */ /* 0x002fca00078e000c */
[----:B------:R-:W2:Y:S04]  /*02d0*/  LDG.E R3, desc[UR6][R12.64] ;  /* 0x000000060c037981 */ /* 0x000ea8000c1e1900 */
[----:B------:R-:W2:Y:S01]  /*02e0*/  LDG.E R10, desc[UR6][R12.64+0x4] ;  /* 0x000004060c0a7981 */ /* 0x000ea2000c1e1900 */
[----:B------:R-:W-:-:S04]  /*02f0*/  IADD3 R0, PT, PT, R0, 0x2, RZ ;  /* 0x0000000200007810 */ /* 0x000fc80007ffe0ff */
[----:B------:R-:W-:Y:S02]  /*0300*/  ISETP.GE.U32.AND P0, PT, R0, UR4, PT ;  /* 0x0000000400007c0c */ /* 0x000fe4000bf06070 */
[----:B--2---:R-:W-:-:S13]  /*0310*/  ISETP.GT.AND P1, PT, R3, R10, PT ;  /* 0x0000000a0300720c */ /* 0x004fda0003f24270 */
[----:B------:R-:W-:Y:S05]  /*0320*/  @P1 BRA `(.L_x_1) ;  /* 0x0000000000481947 */ /* 0x000fea0003800000 */
[----:B------:R-:W-:Y:S01]  /*0330*/  BSSY.RECONVERGENT B0, `(.L_x_1) ;  /* 0x0000011000007945 */ /* 0x000fe20003800200 */
.L_x_4:
[----:B-1----:R-:W-:-:S05]  /*0340*/  IMAD.WIDE R16, R3, 0x4, R14 ;  /* 0x0000000403107825 */ /* 0x002fca00078e020e */
[----:B------:R-:W2:Y:S01]  /*0350*/  LDG.E R19, desc[UR6][R16.64] ;  /* 0x0000000610137981 */ /* 0x000ea2000c1e1900 */
[----:B------:R-:W-:Y:S01]  /*0360*/  BSSY.RECONVERGENT B1, `(.L_x_2) ;  /* 0x000000a000017945 */ /* 0x000fe20003800200 */
[----:B--2---:R-:W-:-:S13]  /*0370*/  FSETP.NE.AND P1, PT, |R19|, +INF , PT ;  /* 0x7f8000001300780b */ /* 0x004fda0003f25200 */
[----:B------:R-:W-:Y:S05]  /*0380*/  @!P1 BRA `(.L_x_3) ;  /* 0x00000000001c9947 */ /* 0x000fea0003800000 */
[----:B------:R-:W2:Y:S02]  /*0390*/  LDG.E R10, desc[UR6][R6.64] ;  /* 0x00000006060a7981 */ /* 0x000ea4000c1e1900 */
[----:B--2---:R-:W-:-:S05]  /*03a0*/  VIADD R17, R10, 0x1 ;  /* 0x000000010a117836 */ /* 0x004fca0000000000 */
[----:B------:R1:W-:Y:S04]  /*03b0*/  STG.E desc[UR6][R6.64], R17 ;  /* 0x0000001106007986 */ /* 0x0003e8000c101906 */
[----:B------:R-:W2:Y:S02]  /*03c0*/  LDG.E R10, desc[UR6][R8.64] ;  /* 0x00000006080a7981 */ /* 0x000ea4000c1e1900 */
[----:B--2---:R-:W-:-:S05]  /*03d0*/  FADD R19, R19, R10 ;  /* 0x0000000a13137221 */ /* 0x004fca0000000000 */
[----:B------:R1:W-:Y:S04]  /*03e0*/  STG.E desc[UR6][R8.64], R19 ;  /* 0x0000001308007986 */ /* 0x0003e8000c101906 */
[----:B------:R1:W5:Y:S02]  /*03f0*/  LDG.E R10, desc[UR6][R12.64+0x4] ;  /* 0x000004060c0a7981 */ /* 0x000364000c1e1900 */
.L_x_3:
[----:B------:R-:W-:Y:S05]  /*0400*/  BSYNC.RECONVERGENT B1 ;  /* 0x0000000000017941 */ /* 0x000fea0003800200 */
.L_x_2:
[C---:B-----5:R-:W-:Y:S01]  /*0410*/  ISETP.GE.AND P1, PT, R3.reuse, R10, PT ;  /* 0x0000000a0300720c */ /* 0x060fe20003f26270 */
[----:B------:R-:W-:-:S12]  /*0420*/  VIADD R3, R3, 0x1 ;  /* 0x0000000103037836 */ /* 0x000fd80000000000 */
[----:B------:R-:W-:Y:S05]  /*0430*/  @!P1 BRA `(.L_x_4) ;  /* 0xfffffffc00c09947 */ /* 0x000fea000383ffff */
[----:B------:R-:W-:Y:S05]  /*0440*/  BSYNC.RECONVERGENT B0 ;  /* 0x0000000000007941 */ /* 0x000fea0003800200 */
.L_x_1:
[----:B------:R-:W2:Y:S02]  /*0450*/  LDC R3, c[0x3][0x50] ;  /* 0x00c01400ff037b82 */ /* 0x000ea40000000800 */
[----:B--2---:R-:W-:Y:S01]  /*0460*/  IMAD.WIDE R14, R3, 0x4, R14 ;  /* 0x00000004030e7825 */ /* 0x004fe200078e020e */
[----:B------:R-:W-:Y:S06]  /*0470*/  @!P0 BRA `(.L_x_5) ;  /* 0xfffffffc008c8947 */ /* 0x000fec000383ffff */
[----:B------:R-:W2:Y:S04]  /*0480*/  LDG.E R0, desc[UR6][R6.64] ;  /* 0x0000000606007981 */ /* 0x000ea8000c1e1900 */
[----:B-1----:R-:W3:Y:S01]  /*0490*/  LDG.E R12, desc[UR6][R8.64] ;  /* 0x00000006080c7981 */ /* 0x002ee2000c1e1900 */
[----:B------:R-:W-:Y:S01]  /*04a0*/  BSSY.RECONVERGENT B0, `(.L_x_6) ;  /* 0x000000e000007945 */ /* 0x000fe20003800200 */
[----:B--2---:R-:W-:-:S04]  /*04b0*/  I2FP.F32.S32 R3, R0 ;  /* 0x0000000000037245 */ /* 0x004fc80000201400 */
[----:B------:R-:W1:Y:S08]  /*04c0*/  MUFU.RCP R0, R3 ;  /* 0x0000000300007308 */ /* 0x000e700000001000 */
[----:B---3--:R-:W2:Y:S01]  /*04d0*/  FCHK P0, R12, R3 ;  /* 0x000000030c007302 */ /* 0x008ea20000000000 */
[----:B-1----:R-:W-:-:S04]  /*04e0*/  FFMA R13, -R3, R0, 1 ;  /* 0x3f800000030d7423 */ /* 0x002fc80000000100 */
[----:B------:R-:W-:-:S04]  /*04f0*/  FFMA R0, R0, R13, R0 ;  /* 0x0000000d00007223 */ /* 0x000fc80000000000 */
[----:B------:R-:W-:-:S04]  /*0500*/  FFMA R10, R0, R12, RZ ;  /* 0x0000000c000a7223 */ /* 0x000fc800000000ff */
[----:B------:R-:W-:-:S04]  /*0510*/  FFMA R13, -R3, R10, R12 ;  /* 0x0000000a030d7223 */ /* 0x000fc8000000010c */
[----:B------:R-:W-:Y:S01]  /*0520*/  FFMA R13, R0, R13, R10 ;  /* 0x0000000d000d7223 */ /* 0x000fe2000000000a */
[----:B--2---:R-:W-:Y:S06]  /*0530*/  @!P0 BRA `(.L_x_7) ;  /* 0x0000000000108947 */ /* 0x004fec0003800000 */
[----:B------:R-:W-:Y:S02]  /*0540*/  MOV R0, R12 ;  /* 0x0000000c00007202 */ /* 0x000fe40000000f00 */
[----:B------:R-:W-:-:S07]  /*0550*/  MOV R10, 0x570 ;  /* 0x00000570000a7802 */ /* 0x000fce0000000f00 */
[----:B0-----:R-:W-:Y:S05]  /*0560*/  CALL.REL.NOINC `($__internal_1_$__cuda_sm3x_div_rn_noftz_f32_slowpath) ;  /* 0x0000000400b87944 */ /* 0x001fea0003c00000 */
[----:B------:R-:W-:-:S07]  /*0570*/  IMAD.MOV.U32 R13, RZ, RZ, R0 ;  /* 0x000000ffff0d7224 */ /* 0x000fce00078e0000 */
.L_x_7:
[----:B------:R-:W-:Y:S05]  /*0580*/  BSYNC.RECONVERGENT B0 ;  /* 0x0000000000007941 */ /* 0x000fea0003800200 */
.L_x_6:
[----:B------:R1:W-:Y:S01]  /*0590*/  STG.E desc[UR6][R8.64], R13 ;  /* 0x0000000d08007986 */ /* 0x0003e2000c101906 */
[----:B------:R-:W-:-:S07]  /*05a0*/  IMAD.MOV.U32 R0, RZ, RZ, RZ ;  /* 0x000000ffff007224 */ /* 0x000fce00078e00ff */
.L_x_12:
[----:B-1----:R-:W1:Y:S02]  /*05b0*/  LDC.64 R12, c[0x0][0x388] ;  /* 0x0000e200ff0c7b82 */ /* 0x002e640000000a00 */
[----:B-1----:R-:W-:-:S05]  /*05c0*/  IMAD.WIDE.U32 R12, R0, 0x4, R12 ;  /* 0x00000004000c7825 */ /* 0x002fca00078e000c */
[----:B------:R-:W2:Y:S04]  /*05d0*/  LDG.E R10, desc[UR6][R12.64] ;  /* 0x000000060c0a7981 */ /* 0x000ea8000c1e1900 */
[----:B------:R-:W2:Y:S01]  /*05e0*/  LDG.E R15, desc[UR6][R12.64+0x4] ;  /* 0x000004060c0f7981 */ /* 0x000ea2000c1e1900 */
[----:B------:R-:W-:Y:S01]  /*05f0*/  IADD3 R0, PT, PT, R0, 0x2, RZ ;  /* 0x0000000200007810 */ /* 0x000fe20007ffe0ff */
[----:B------:R-:W-:-:S03]  /*0600*/  IMAD.MOV.U32 R3, RZ, RZ, R11 ;  /* 0x000000ffff037224 */ /* 0x000fc600078e000b */
[----:B------:R-:W-:Y:S02]  /*0610*/  ISETP.GE.U32.AND P0, PT, R0, UR4, PT ;  /* 0x0000000400007c0c */ /* 0x000fe4000bf06070 */
[----:B--2---:R-:W-:-:S13]  /*0620*/  ISETP.GT.AND P1, PT, R10, R15, PT ;  /* 0x0000000f0a00720c */ /* 0x004fda0003f24270 */
[----:B------:R-:W-:Y:S05]  /*0630*/  @P1 BRA `(.L_x_8) ;  /* 0x0000000000481947 */ /* 0x000fea0003800000 */
[----:B------:R-:W-:Y:S01]  /*0640*/  BSSY.RECONVERGENT B0, `(.L_x_8) ;  /* 0x0000011000007945 */ /* 0x000fe20003800200 */
[----:B------:R-:W-:-:S07]  /*0650*/  IMAD.MOV.U32 R17, RZ, RZ, R10 ;  /* 0x000000ffff117224 */ /* 0x000fce00078e000a */
.L_x_11:
[----:B-1----:R-:W-:-:S05]  /*0660*/  IMAD.WIDE R10, R17, 0x4, R2 ;  /* 0x00000004110a7825 */ /* 0x002fca00078e0202 */
[----:B------:R-:W2:Y:S01]  /*0670*/  LDG.E R19, desc[UR6][R10.64] ;  /* 0x000000060a137981 */ /* 0x000ea2000c1e1900 */
[----:B------:R-:W-:Y:S01]  /*0680*/  BSSY.RECONVERGENT B1, `(.L_x_9) ;  /* 0x0000009000017945 */ /* 0x000fe20003800200 */
[----:B--2---:R-:W-:-:S13]  /*0690*/  FSETP.NE.AND P1, PT, |R19|, +INF , PT ;  /* 0x7f8000001300780b */ /* 0x004fda0003f25200 */
[----:B------:R-:W-:Y:S05]  /*06a0*/  @!P1 BRA `(.L_x_10) ;  /* 0x0000000000189947 */ /* 0x000fea0003800000 */
[----:B------:R-:W2:Y:S04]  /*06b0*/  LDG.E R10, desc[UR6][R8.64] ;  /* 0x00000006080a7981 */ /* 0x000ea8000c1e1900 */
[----:B------:R-:W3:Y:S01]  /*06c0*/  LDG.E R11, desc[UR6][R4.64] ;  /* 0x00000006040b7981 */ /* 0x000ee2000c1e1900 */
[----:B--2---:R-:W-:-:S04]  /*06d0*/  FADD R10, R19, -R10 ;  /* 0x8000000a130a7221 */ /* 0x004fc80000000000 */
[----:B---3--:R-:W-:-:S05]  /*06e0*/  FFMA R11, R10, R10, R11 ;  /* 0x0000000a0a0b7223 */ /* 0x008fca000000000b */
[----:B------:R1:W-:Y:S04]  /*06f0*/  STG.E desc[UR6][R4.64], R11 ;  /* 0x0000000b04007986 */ /* 0x0003e8000c101906 */
[----:B------:R1:W5:Y:S02]  /*0700*/  LDG.E R15, desc[UR6][R12.64+0x4] ;  /* 0x000004060c0f7981 */ /* 0x000364000c1e1900 */
.L_x_10:
[----:B------:R-:W-:Y:S05]  /*0710*/  BSYNC.RECONVERGENT B1 ;  /* 0x0000000000017941 */ /* 0x000fea0003800200 */
.L_x_9:
[C---:B-----5:R-:W-:Y:S02]  /*0720*/  ISETP.GE.AND P1, PT, R17.reuse, R15, PT ;  /* 0x0000000f1100720c */ /* 0x060fe40003f26270 */
[----:B------:R-:W-:-:S11]  /*0730*/  IADD3 R17, PT, PT, R17, 0x1, RZ ;  /* 0x0000000111117810 */ /* 0x000fd60007ffe0ff */
[----:B------:R-:W-:Y:S05]  /*0740*/  @!P1 BRA `(.L_x_11) ;  /* 0xfffffffc00c49947 */ /* 0x000fea000383ffff */
[----:B------:R-:W-:Y:S05]  /*0750*/  BSYNC.RECONVERGENT B0 ;  /* 0x0000000000007941 */ /* 0x000fea0003800200 */
.L_x_8:
[----:B-1----:R-:W1:Y:S02]  /*0760*/  LDC R11, c[0x3][0x50] ;  /* 0x00c01400ff0b7b82 */ /* 0x002e640000000800 */
[----:B-1----:R-:W-:-:S04]  /*0770*/  IMAD.WIDE R2, R11, 0x4, R2 ;  /* 0x000000040b027825 */ /* 0x002fc800078e0202 */
[----:B------:R-:W-:Y:S01]  /*0780*/  IMAD.MOV.U32 R11, RZ, RZ, R3 ;  /* 0x000000ffff0b7224 */ /* 0x000fe200078e0003 */
[----:B------:R-:W-:Y:S06]  /*0790*/  @!P0 BRA `(.L_x_12) ;  /* 0xfffffffc00848947 */ /* 0x000fec000383ffff */
[----:B------:R-:W-:Y:S05]  /*07a0*/  BRA `(.L_x_13) ;  /* 0x0000000000447947 */ /* 0x000fea0003800000 */
.L_x_0:
[----:B------:R-:W2:Y:S04]  /*07b0*/  LDG.E R2, desc[UR6][R6.64] ;  /* 0x0000000606027981 */ /* 0x000ea8000c1e1900 */
[----:B------:R-:W3:Y:S01]  /*07c0*/  LDG.E R0, desc[UR6][R8.64] ;  /* 0x0000000608007981 */ /* 0x000ee2000c1e1900 */
        /* <DEDUP_REMOVED lines=10> */
[----:B------:R-:W-:-:S07]  /*0870*/  MOV R10, 0x890 ;  /* 0x00000890000a7802 */ /* 0x000fce0000000f00 */
[----:B0-----:R-:W-:Y:S05]  /*0880*/  CALL.REL.NOINC `($__internal_1_$__cuda_sm3x_div_rn_noftz_f32_slowpath) ;  /* 0x0000000000f07944 */ /* 0x001fea0003c00000 */
[----:B------:R-:W-:-:S07]  /*0890*/  IMAD.MOV.U32 R11, RZ, RZ, R0 ;  /* 0x000000ffff0b7224 */ /* 0x000fce00078e0000 */
.L_x_15:
[----:B------:R-:W-:Y:S05]  /*08a0*/  BSYNC.RECONVERGENT B0 ;  /* 0x0000000000007941 */ /* 0x000fea0003800200 */
.L_x_14:
[----:B------:R1:W-:Y:S02]  /*08b0*/  STG.E desc[UR6][R8.64], R11 ;  /* 0x0000000b08007986 */ /* 0x0003e4000c101906 */
.L_x_13:
[----:B0-----:R-:W2:Y:S04]  /*08c0*/  LDG.E R6, desc[UR6][R6.64] ;  /* 0x0000000606067981 */ /* 0x001ea8000c1e1900 */
[----:B------:R-:W3:Y:S01]  /*08d0*/  LDG.E R0, desc[UR6][R4.64] ;  /* 0x0000000604007981 */ /* 0x000ee2000c1e1900 */
[----:B------:R-:W-:Y:S01]  /*08e0*/  BSSY.RECONVERGENT B0, `(.L_x_16) ;  /* 0x000000e000007945 */ /* 0x000fe20003800200 */
[----:B--2---:R-:W-:-:S04]  /*08f0*/  IADD3 R2, PT, PT, R6, -0x1, RZ ;  /* 0xffffffff06027810 */ /* 0x004fc80007ffe0ff */
[----:B------:R-:W-:-:S04]  /*0900*/  I2FP.F32.S32 R3, R2 ;  /* 0x0000000200037245 */ /* 0x000fc80000201400 */
[----:B------:R-:W1:Y:S08]  /*0910*/  MUFU.RCP R2, R3 ;  /* 0x0000000300027308 */ /* 0x000e700000001000 */
[----:B---3--:R-:W0:Y:S01]  /*0920*/  FCHK P0, R0, R3 ;  /* 0x0000000300007302 */ /* 0x008e220000000000 */
[----:B-1----:R-:W-:-:S04]  /*0930*/  FFMA R9, -R3, R2, 1 ;  /* 0x3f80000003097423 */ /* 0x002fc80000000102 */
[----:B------:R-:W-:-:S04]  /*0940*/  FFMA R9, R2, R9, R2 ;  /* 0x0000000902097223 */ /* 0x000fc80000000002 */
[----:B------:R-:W-:-:S04]  /*0950*/  FFMA R2, R0, R9, RZ ;  /* 0x0000000900027223 */ /* 0x000fc800000000ff */
[----:B------:R-:W-:-:S04]  /*0960*/  FFMA R8, -R3, R2, R0 ;  /* 0x0000000203087223 */ /* 0x000fc80000000100 */
[----:B------:R-:W-:Y:S01]  /*0970*/  FFMA R2, R9, R8, R2 ;  /* 0x0000000809027223 */ /* 0x000fe20000000002 */
[----:B0-----:R-:W-:Y:S06]  /*0980*/  @!P0 BRA `(.L_x_17) ;  /* 0x00000000000c8947 */ /* 0x001fec0003800000 */
[----:B------:R-:W-:-:S07]  /*0990*/  MOV R10, 0x9b0 ;  /* 0x000009b0000a7802 */ /* 0x000fce0000000f00 */
[----:B------:R-:W-:Y:S05]  /*09a0*/  CALL.REL.NOINC `($__internal_1_$__cuda_sm3x_div_rn_noftz_f32_slowpath) ;  /* 0x0000000000a87944 */ /* 0x000fea0003c00000 */
[----:B------:R-:W-:-:S07]  /*09b0*/  IMAD.MOV.U32 R2, RZ, RZ, R0 ;  /* 0x000000ffff027224 */ /* 0x000fce00078e0000 */
.L_x_17:
[----:B------:R-:W-:Y:S05]  /*09c0*/  BSYNC.RECONVERGENT B0 ;  /* 0x0000000000007941 */ /* 0x000fea0003800200 */
.L_x_16:
[----:B------:R-:W-:Y:S01]  /*09d0*/  VIADD R0, R2, 0xf3000000 ;  /* 0xf300000002007836 */ /* 0x000fe20000000000 */
[----:B------:R0:W1:Y:S01]  /*09e0*/  MUFU.RSQ R7, R2 ;  /* 0x0000000200077308 */ /* 0x0000620000001400 */
[----:B------:R-:W-:Y:S03]  /*09f0*/  BSSY.RECONVERGENT B0, `(.L_x_18) ;  /* 0x000000c000007945 */ /* 0x000fe60003800200 */
[----:B------:R-:W-:-:S13]  /*0a00*/  ISETP.GT.U32.AND P0, PT, R0, 0x727fffff, PT ;  /* 0x727fffff0000780c */ /* 0x000fda0003f04070 */
[----:B01----:R-:W-:Y:S05]  /*0a10*/  @!P0 BRA `(.L_x_19) ;  /* 0x0000000000148947 */ /* 0x003fea0003800000 */
[----:B------:R-:W-:Y:S02]  /*0a20*/  MOV R0, R2 ;  /* 0x0000000200007202 */ /* 0x000fe40000000f00 */
[----:B------:R-:W-:-:S07]  /*0a30*/  MOV R9, 0xa50 ;  /* 0x00000a5000097802 */ /* 0x000fce0000000f00 */
[----:B------:R-:W-:Y:S05]  /*0a40*/  CALL.REL.NOINC `($__internal_0_$__cuda_sm20_sqrt_rn_f32_slowpath) ;  /* 0x0000000000247944 */ /* 0x000fea0003c00000 */
[----:B------:R-:W-:Y:S01]  /*0a50*/  IMAD.MOV.U32 R3, RZ, RZ, R0 ;  /* 0x000000ffff037224 */ /* 0x000fe200078e0000 */
[----:B------:R-:W-:Y:S06]  /*0a60*/  BRA `(.L_x_20) ;  /* 0x0000000000107947 */ /* 0x000fec0003800000 */
.L_x_19:
[C---:B------:R-:W-:Y:S01]  /*0a70*/  FMUL.FTZ R3, R7.reuse, R2 ;  /* 0x0000000207037220 */ /* 0x040fe20000410000 */
[----:B------:R-:W-:-:S03]  /*0a80*/  FMUL.FTZ R0, R7, 0.5 ;  /* 0x3f00000007007820 */ /* 0x000fc60000410000 */
[----:B------:R-:W-:-:S04]  /*0a90*/  FFMA R2, -R3, R3, R2 ;  /* 0x0000000303027223 */ /* 0x000fc80000000102 */
[----:B------:R-:W-:-:S07]  /*0aa0*/  FFMA R3, R2, R0, R3 ;  /* 0x0000000002037223 */ /* 0x000fce0000000003 */
.L_x_20:
[----:B------:R-:W-:Y:S05]  /*0ab0*/  BSYNC.RECONVERGENT B0 ;  /* 0x0000000000007941 */ /* 0x000fea0003800200 */
.L_x_18:
[----:B------:R-:W-:Y:S01]  /*0ac0*/  STG.E desc[UR6][R4.64], R3 ;  /* 0x0000000304007986 */ /* 0x000fe2000c101906 */
[----:B------:R-:W-:Y:S05]  /*0ad0*/  EXIT ;  /* 0x000000000000794d */ /* 0x000fea0003800000 */
        .weak           $__internal_0_$__cuda_sm20_sqrt_rn_f32_slowpath
        .type           $__internal_0_$__cuda_sm20_sqrt_rn_f32_slowpath,@function
        .size           $__internal_0_$__cuda_sm20_sqrt_rn_f32_slowpath,($__internal_1_$__cuda_sm3x_div_rn_noftz_f32_slowpath - $__internal_0_$__cuda_sm20_sqrt_rn_f32_slowpath)
$__internal_0_$__cuda_sm20_sqrt_rn_f32_slowpath:
[----:B------:R-:W-:-:S13]  /*0ae0*/  LOP3.LUT P0, RZ, R0, 0x7fffffff, RZ, 0xc0, !PT ;  /* 0x7fffffff00ff7812 */ /* 0x000fda000780c0ff */
[----:B------:R-:W-:Y:S01]  /*0af0*/  @!P0 IMAD.MOV.U32 R2, RZ, RZ, R0 ;  /* 0x000000ffff028224 */ /* 0x000fe200078e0000 */
[----:B------:R-:W-:Y:S06]  /*0b00*/  @!P0 BRA `(.L_x_21) ;  /* 0x0000000000408947 */ /* 0x000fec0003800000 */
[----:B------:R-:W-:-:S13]  /*0b10*/  FSETP.GEU.FTZ.AND P0, PT, R0, RZ, PT ;  /* 0x000000ff0000720b */ /* 0x000fda0003f1e000 */
[----:B------:R-:W-:Y:S01]  /*0b20*/  @!P0 MOV R2, 0x7fffffff ;  /* 0x7fffffff00028802 */ /* 0x000fe20000000f00 */
[----:B------:R-:W-:Y:S06]  /*0b30*/  @!P0 BRA `(.L_x_21) ;  /* 0x0000000000348947 */ /* 0x000fec0003800000 */
[----:B------:R-:W-:-:S13]  /*0b40*/  FSETP.GTU.FTZ.AND P0, PT, |R0|, +INF , PT ;  /* 0x7f8000000000780b */ /* 0x000fda0003f1c200 */
[----:B------:R-:W-:Y:S01]  /*0b50*/  @P0 FADD.FTZ R2, R0, 1 ;  /* 0x3f80000000020421 */ /* 0x000fe20000010000 */
[----:B------:R-:W-:Y:S06]  /*0b60*/  @P0 BRA `(.L_x_21) ;  /* 0x0000000000280947 */ /* 0x000fec0003800000 */
[----:B------:R-:W-:-:S13]  /*0b70*/  FSETP.NEU.FTZ.AND P0, PT, |R0|, +INF , PT ;  /* 0x7f8000000000780b */ /* 0x000fda0003f1d200 */
[----:B------:R-:W-:-:S04]  /*0b80*/  @P0 FFMA R3, R0, 1.84467440737095516160e+19, RZ ;  /* 0x5f80000000030823 */ /* 0x000fc800000000ff */
[----:B------:R-:W0:Y:S02]  /*0b90*/  @P0 MUFU.RSQ R2, R3 ;  /* 0x0000000300020308 */ /* 0x000e240000001400 */
[----:B0-----:R-:W-:Y:S01]  /*0ba0*/  @P0 FMUL.FTZ R6, R3, R2 ;  /* 0x0000000203060220 */ /* 0x001fe20000410000 */
[----:B------:R-:W-:Y:S01]  /*0bb0*/  @P0 FMUL.FTZ R8, R2, 0.5 ;  /* 0x3f00000002080820 */ /* 0x000fe20000410000 */
[----:B------:R-:W-:Y:S02]  /*0bc0*/  @!P0 IMAD.MOV.U32 R2, RZ, RZ, R0 ;  /* 0x000000ffff028224 */ /* 0x000fe400078e0000 */
[----:B------:R-:W-:-:S04]  /*0bd0*/  @P0 FADD.FTZ R7, -R6, -RZ ;  /* 0x800000ff06070221 */ /* 0x000fc80000010100 */
[----:B------:R-:W-:-:S04]  /*0be0*/  @P0 FFMA R7, R6, R7, R3 ;  /* 0x0000000706070223 */ /* 0x000fc80000000003 */
[----:B------:R-:W-:-:S04]  /*0bf0*/  @P0 FFMA R7, R7, R8, R6 ;  /* 0x0000000807070223 */ /* 0x000fc80000000006 */
[----:B------:R-:W-:-:S07]  /*0c00*/  @P0 FMUL.FTZ R2, R7, 2.3283064365386962891e-10 ;  /* 0x2f80000007020820 */ /* 0x000fce0000410000 */
.L_x_21:
[----:B------:R-:W-:Y:S01]  /*0c10*/  IMAD.MOV.U32 R0, RZ, RZ, R2 ;  /* 0x000000ffff007224 */ /* 0x000fe200078e0002 */
[----:B------:R-:W-:Y:S01]  /*0c20*/  MOV R2, R9 ;  /* 0x0000000900027202 */ /* 0x000fe20000000f00 */
[----:B------:R-:W-:-:S04]  /*0c30*/  IMAD.MOV.U32 R3, RZ, RZ, 0x0 ;  /* 0x00000000ff037424 */ /* 0x000fc800078e00ff */
[----:B------:R-:W-:Y:S05]  /*0c40*/  RET.REL.NODEC R2 `(MeanStdFilter) ;  /* 0xfffffff002ec7950 */ /* 0x000fea0003c3ffff */
        .weak           $__internal_1_$__cuda_sm3x_div_rn_noftz_f32_slowpath
        .type           $__internal_1_$__cuda_sm3x_div_rn_noftz_f32_slowpath,@function
        .size           $__internal_1_$__cuda_sm3x_div_rn_noftz_f32_slowpath,(.L_x_166 - $__internal_1_$__cuda_sm3x_div_rn_noftz_f32_slowpath)
$__internal_1_$__cuda_sm3x_div_rn_noftz_f32_slowpath:
[----:B------:R-:W-:Y:S01]  /*0c50*/  SHF.R.U32.HI R13, RZ, 0x17, R3 ;  /* 0x00000017ff0d7819 */ /* 0x000fe20000011603 */
[----:B------:R-:W-:Y:S01]  /*0c60*/  BSSY.RECONVERGENT B1, `(.L_x_22) ;  /* 0x0000062000017945 */ /* 0x000fe20003800200 */
[----:B------:R-:W-:Y:S02]  /*0c70*/  SHF.R.U32.HI R12, RZ, 0x17, R0 ;  /* 0x00000017ff0c7819 */ /* 0x000fe40000011600 */
[----:B------:R-:W-:Y:S02]  /*0c80*/  LOP3.LUT R13, R13, 0xff, RZ, 0xc0, !PT ;  /* 0x000000ff0d0d7812 */ /* 0x000fe400078ec0ff */
[----:B------:R-:W-:-:S03]  /*0c90*/  LOP3.LUT R16, R12, 0xff, RZ, 0xc0, !PT ;  /* 0x000000ff0c107812 */ /* 0x000fc600078ec0ff */
[----:B------:R-:W-:Y:S01]  /*0ca0*/  VIADD R15, R13, 0xffffffff ;  /* 0xffffffff0d0f7836 */ /* 0x000fe20000000000 */
[----:B------:R-:W-:-:S04]  /*0cb0*/  IADD3 R14, PT, PT, R16, -0x1, RZ ;  /* 0xffffffff100e7810 */ /* 0x000fc80007ffe0ff */
[----:B------:R-:W-:-:S04]  /*0cc0*/  ISETP.GT.U32.AND P0, PT, R15, 0xfd, PT ;  /* 0x000000fd0f00780c */ /* 0x000fc80003f04070 */
[----:B------:R-:W-:-:S13]  /*0cd0*/  ISETP.GT.U32.OR P0, PT, R14, 0xfd, P0 ;  /* 0x000000fd0e00780c */ /* 0x000fda0000704470 */
[----:B------:R-:W-:Y:S01]  /*0ce0*/  @!P0 IMAD.MOV.U32 R12, RZ, RZ, RZ ;  /* 0x000000ffff0c8224 */ /* 0x000fe200078e00ff */
[----:B------:R-:W-:Y:S06]  /*0cf0*/  @!P0 BRA `(.L_x_23) ;  /* 0x00000000005c8947 */ /* 0x000fec0003800000 */
[----:B------:R-:W-:Y:S02]  /*0d00*/  FSETP.GTU.FTZ.AND P0, PT, |R0|, +INF , PT ;  /* 0x7f8000000000780b */ /* 0x000fe40003f1c200 */
[----:B------:R-:W-:-:S04]  /*0d10*/  FSETP.GTU.FTZ.AND P1, PT, |R3|, +INF , PT ;  /* 0x7f8000000300780b */ /* 0x000fc80003f3c200 */
[----:B------:R-:W-:-:S13]  /*0d20*/  PLOP3.LUT P0, PT, P0, P1, PT, 0xf8, 0x8f ;  /* 0x00000000008f781c */ /* 0x000fda0000703f70 */
[----:B------:R-:W-:Y:S05]  /*0d30*/  @P0 BRA `(.L_x_24) ;  /* 0x00000004004c0947 */ /* 0x000fea0003800000 */
[----:B------:R-:W-:-:S13]  /*0d40*/  LOP3.LUT P0, RZ, R3, 0x7fffffff, R0, 0xc8, !PT ;  /* 0x7fffffff03ff7812 */ /* 0x000fda000780c800 */
[----:B------:R-:W-:Y:S05]  /*0d50*/  @!P0 BRA `(.L_x_25) ;  /* 0x00000004003c8947 */ /* 0x000fea0003800000 */
[C---:B------:R-:W-:Y:S02]  /*0d60*/  FSETP.NEU.FTZ.AND P2, PT, |R0|.reuse, +INF , PT ;  /* 0x7f8000000000780b */ /* 0x040fe40003f5d200 */
[----:B------:R-:W-:Y:S02]  /*0d70*/  FSETP.NEU.FTZ.AND P1, PT, |R3|, +INF , PT ;  /* 0x7f8000000300780b */ /* 0x000fe40003f3d200 */
[----:B------:R-:W-:-:S11]  /*0d80*/  FSETP.NEU.FTZ.AND P0, PT, |R0|, +INF , PT ;  /* 0x7f8000000000780b */ /* 0x000fd60003f1d200 */
[----:B------:R-:W-:Y:S05]  /*0d90*/  @!P1 BRA !P2, `(.L_x_25) ;  /* 0x00000004002c9947 */ /* 0x000fea0005000000 */
[----:B------:R-:W-:-:S04]  /*0da0*/  LOP3.LUT P2, RZ, R0, 0x7fffffff, RZ, 0xc0, !PT ;  /* 0x7fffffff00ff7812 */ /* 0x000fc8000784c0ff */
[----:B------:R-:W-:-:S13]  /*0db0*/  PLOP3.LUT P1, PT, P1, P2, PT, 0x2f, 0xf2 ;  /* 0x0000000000f2781c */ /* 0x000fda0000f24577 */
[----:B------:R-:W-:Y:S05]  /*0dc0*/  @P1 BRA `(.L_x_26) ;  /* 0x0000000400181947 */ /* 0x000fea0003800000 */
[----:B------:R-:W-:-:S04]  /*0dd0*/  LOP3.LUT P1, RZ, R3, 0x7fffffff, RZ, 0xc0, !PT ;  /* 0x7fffffff03ff7812 */ /* 0x000fc8000782c0ff */
[----:B------:R-:W-:-:S13]  /*0de0*/  PLOP3.LUT P0, PT, P0, P1, PT, 0x2f, 0xf2 ;  /* 0x0000000000f2781c */ /* 0x000fda0000702577 */
[----:B------:R-:W-:Y:S05]  /*0df0*/  @P0 BRA `(.L_x_27) ;  /* 0x0000000400000947 */ /* 0x000fea0003800000 */
[----:B------:R-:W-:Y:S02]  /*0e00*/  ISETP.GE.AND P0, PT, R14, RZ, PT ;  /* 0x000000ff0e00720c */ /* 0x000fe40003f06270 */
[----:B------:R-:W-:-:S11]  /*0e10*/  ISETP.GE.AND P1, PT, R15, RZ, PT ;  /* 0x000000ff0f00720c */ /* 0x000fd60003f26270 */
[----:B------:R-:W-:Y:S01]  /*0e20*/  @P0 IMAD.MOV.U32 R12, RZ, RZ, RZ ;  /* 0x000000ffff0c0224 */ /* 0x000fe200078e00ff */
[----:B------:R-:W-:Y:S01]  /*0e30*/  @!P0 MOV R12, 0xffffffc0 ;  /* 0xffffffc0000c8802 */ /* 0x000fe20000000f00 */
[----:B------:R-:W-:Y:S01]  /*0e40*/  @!P0 FFMA R0, R0, 1.84467440737095516160e+19, RZ ;  /* 0x5f80000000008823 */ /* 0x000fe200000000ff */
[----:B------:R-:W-:-:S03]  /*0e50*/  @!P1 FFMA R3, R3, 1.84467440737095516160e+19, RZ ;  /* 0x5f80000003039823 */ /* 0x000fc600000000ff */
[----:B------:R-:W-:-:S07]  /*0e60*/  @!P1 VIADD R12, R12, 0x40 ;  /* 0x000000400c0c9836 */ /* 0x000fce0000000000 */
.L_x_23:
[----:B------:R-:W-:Y:S01]  /*0e70*/  LEA R14, R13, 0xc0800000, 0x17 ;  /* 0xc08000000d0e7811 */ /* 0x000fe200078eb8ff */
[----:B------:R-:W-:Y:S04]  /*0e80*/  BSSY.RECONVERGENT B2, `(.L_x_28) ;  /* 0x0000036000027945 */ /* 0x000fe80003800200 */
[----:B------:R-:W-:Y:S01]  /*0e90*/  IMAD.IADD R14, R3, 0x1, -R14 ;  /* 0x00000001030e7824 */ /* 0x000fe200078e0a0e */
[----:B------:R-:W-:-:S03]  /*0ea0*/  IADD3 R3, PT, PT, R16, -0x7f, RZ ;  /* 0xffffff8110037810 */ /* 0x000fc60007ffe0ff */
[----:B------:R-:W0:Y:S01]  /*0eb0*/  MUFU.RCP R15, R14 ;  /* 0x0000000e000f7308 */ /* 0x000e220000001000 */
[----:B------:R-:W-:Y:S01]  /*0ec0*/  FADD.FTZ R17, -R14, -RZ ;  /* 0x800000ff0e117221 */ /* 0x000fe20000010100 */
[C---:B------:R-:W-:Y:S01]  /*0ed0*/  IMAD R0, R3.reuse, -0x800000, R0 ;  /* 0xff80000003007824 */ /* 0x040fe200078e0200 */
[----:B------:R-:W-:-:S05]  /*0ee0*/  IADD3 R13, PT, PT, R3, 0x7f, -R13 ;  /* 0x0000007f030d7810 */ /* 0x000fca0007ffe80d */
[----:B------:R-:W-:Y:S02]  /*0ef0*/  IMAD.IADD R13, R13, 0x1, R12 ;  /* 0x000000010d0d7824 */ /* 0x000fe400078e020c */
[----:B0-----:R-:W-:-:S04]  /*0f00*/  FFMA R16, R15, R17, 1 ;  /* 0x3f8000000f107423 */ /* 0x001fc80000000011 */
[----:B------:R-:W-:-:S04]  /*0f10*/  FFMA R18, R15, R16, R15 ;  /* 0x000000100f127223 */ /* 0x000fc8000000000f */
[----:B------:R-:W-:-:S04]  /*0f20*/  FFMA R15, R0, R18, RZ ;  /* 0x00000012000f7223 */ /* 0x000fc800000000ff */
[----:B------:R-:W-:-:S04]  /*0f30*/  FFMA R16, R17, R15, R0 ;  /* 0x0000000f11107223 */ /* 0x000fc80000000000 */
[----:B------:R-:W-:-:S04]  /*0f40*/  FFMA R15, R18, R16, R15 ;  /* 0x00000010120f7223 */ /* 0x000fc8000000000f */
[----:B------:R-:W-:-:S04]  /*0f50*/  FFMA R16, R17, R15, R0 ;  /* 0x0000000f11107223 */ /* 0x000fc80000000000 */
[----:B------:R-:W-:-:S05]  /*0f60*/  FFMA R0, R18, R16, R15 ;  /* 0x0000001012007223 */ /* 0x000fca000000000f */
[----:B------:R-:W-:-:S04]  /*0f70*/  SHF.R.U32.HI R3, RZ, 0x17, R0 ;  /* 0x00000017ff037819 */ /* 0x000fc80000011600 */
[----:B------:R-:W-:-:S05]  /*0f80*/  LOP3.LUT R3, R3, 0xff, RZ, 0xc0, !PT ;  /* 0x000000ff03037812 */ /* 0x000fca00078ec0ff */
[----:B------:R-:W-:-:S05]  /*0f90*/  IMAD.IADD R17, R3, 0x1, R13 ;  /* 0x0000000103117824 */ /* 0x000fca00078e020d */
[----:B------:R-:W-:-:S04]  /*0fa0*/  IADD3 R3, PT, PT, R17, -0x1, RZ ;  /* 0xffffffff11037810 */ /* 0x000fc80007ffe0ff */
[----:B------:R-:W-:-:S13]  /*0fb0*/  ISETP.GE.U32.AND P0, PT, R3, 0xfe, PT ;  /* 0x000000fe0300780c */ /* 0x000fda0003f06070 */
[----:B------:R-:W-:Y:S05]  /*0fc0*/  @!P0 BRA `(.L_x_29) ;  /* 0x0000000000808947 */ /* 0x000fea0003800000 */
[----:B------:R-:W-:-:S13]  /*0fd0*/  ISETP.GT.AND P0, PT, R17, 0xfe, PT ;  /* 0x000000fe1100780c */ /* 0x000fda0003f04270 */
[----:B------:R-:W-:Y:S05]  /*0fe0*/  @P0 BRA `(.L_x_30) ;  /* 0x00000000006c0947 */ /* 0x000fea0003800000 */
[----:B------:R-:W-:-:S13]  /*0ff0*/  ISETP.GE.AND P0, PT, R17, 0x1, PT ;  /* 0x000000011100780c */ /* 0x000fda0003f06270 */
[----:B------:R-:W-:Y:S05]  /*1000*/  @P0 BRA `(.L_x_31) ;  /* 0x0000000000740947 */ /* 0x000fea0003800000 */
[----:B------:R-:W-:Y:S02]  /*1010*/  ISETP.GE.AND P0, PT, R17, -0x18, PT ;  /* 0xffffffe81100780c */ /* 0x000fe40003f06270 */
[----:B------:R-:W-:-:S11]  /*1020*/  LOP3.LUT R0, R0, 0x80000000, RZ, 0xc0, !PT ;  /* 0x8000000000007812 */ /* 0x000fd600078ec0ff */
[----:B------:R-:W-:Y:S05]  /*1030*/  @!P0 BRA `(.L_x_31) ;  /* 0x0000000000688947 */ /* 0x000fea0003800000 */
[CCC-:B------:R-:W-:Y:S01]  /*1040*/  FFMA.RZ R3, R18.reuse, R16.reuse, R15.reuse ;  /* 0x0000001012037223 */ /* 0x1c0fe2000000c00f */
[C---:B------:R-:W-:Y:S02]  /*1050*/  VIADD R14, R17.reuse, 0x20 ;  /* 0x00000020110e7836 */ /* 0x040fe40000000000 */
[CCC-:B------:R-:W-:Y:S01]  /*1060*/  FFMA.RM R12, R18.reuse, R16.reuse, R15.reuse ;  /* 0x00000010120c7223 */ /* 0x1c0fe2000000400f */
[----:B------:R-:W-:Y:S02]  /*1070*/  ISETP.NE.AND P2, PT, R17, RZ, PT ;  /* 0x000000ff1100720c */ /* 0x000fe40003f45270 */
[----:B------:R-:W-:Y:S01]  /*1080*/  LOP3.LUT R13, R3, 0x7fffff, RZ, 0xc0, !PT ;  /* 0x007fffff030d7812 */ /* 0x000fe200078ec0ff */
[----:B------:R-:W-:Y:S01]  /*1090*/  FFMA.RP R3, R18, R16, R15 ;  /* 0x0000001012037223 */ /* 0x000fe2000000800f */
[----:B------:R-:W-:Y:S02]  /*10a0*/  ISETP.NE.AND P1, PT, R17, RZ, PT ;  /* 0x000000ff1100720c */ /* 0x000fe40003f25270 */
[----:B------:R-:W-:-:S02]  /*10b0*/  LOP3.LUT R13, R13, 0x800000, RZ, 0xfc, !PT ;  /* 0x008000000d0d7812 */ /* 0x000fc400078efcff */
[----:B------:R-:W-:Y:S02]  /*10c0*/  IADD3 R15, PT, PT, -R17, RZ, RZ ;  /* 0x000000ff110f7210 */ /* 0x000fe40007ffe1ff */
[----:B------:R-:W-:Y:S02]  /*10d0*/  SHF.L.U32 R14, R13, R14, RZ ;  /* 0x0000000e0d0e7219 */ /* 0x000fe400000006ff */
[----:B------:R-:W-:Y:S02]  /*10e0*/  FSETP.NEU.FTZ.AND P0, PT, R3, R12, PT ;  /* 0x0000000c0300720b */ /* 0x000fe40003f1d000 */
[----:B------:R-:W-:Y:S02]  /*10f0*/  SEL R12, R15, RZ, P2 ;  /* 0x000000ff0f0c7207 */ /* 0x000fe40001000000 */
[----:B------:R-:W-:Y:S02]  /*1100*/  ISETP.NE.AND P1, PT, R14, RZ, P1 ;  /* 0x000000ff0e00720c */ /* 0x000fe40000f25270 */
[----:B------:R-:W-:-:S02]  /*1110*/  SHF.R.U32.HI R12, RZ, R12, R13 ;  /* 0x0000000cff0c7219 */ /* 0x000fc4000001160d */
[----:B------:R-:W-:Y:S02]  /*1120*/  PLOP3.LUT P0, PT, P0, P1, PT, 0xf8, 0x8f ;  /* 0x00000000008f781c */ /* 0x000fe40000703f70 */
[----:B------:R-:W-:Y:S02]  /*1130*/  SHF.R.U32.HI R14, RZ, 0x1, R12 ;  /* 0x00000001ff0e7819 */ /* 0x000fe4000001160c */
[----:B------:R-:W-:-:S04]  /*1140*/  SEL R3, RZ, 0x1, !P0 ;  /* 0x00000001ff037807 */ /* 0x000fc80004000000 */
[----:B------:R-:W-:-:S04]  /*1150*/  LOP3.LUT R3, R3, 0x1, R14, 0xf8, !PT ;  /* 0x0000000103037812 */ /* 0x000fc800078ef80e */
[----:B------:R-:W-:-:S05]  /*1160*/  LOP3.LUT R3, R3, R12, RZ, 0xc0, !PT ;  /* 0x0000000c03037212 */ /* 0x000fca00078ec0ff */
[----:B------:R-:W-:-:S05]  /*1170*/  IMAD.IADD R3, R14, 0x1, R3 ;  /* 0x000000010e037824 */ /* 0x000fca00078e0203 */
[----:B------:R-:W-:Y:S01]  /*1180*/  LOP3.LUT R0, R3, R0, RZ, 0xfc, !PT ;  /* 0x0000000003007212 */ /* 0x000fe200078efcff */
[----:B------:R-:W-:Y:S06]  /*1190*/  BRA `(.L_x_31) ;  /* 0x0000000000107947 */ /* 0x000fec0003800000 */
.L_x_30:
[----:B------:R-:W-:-:S04]  /*11a0*/  LOP3.LUT R0, R0, 0x80000000, RZ, 0xc0, !PT ;  /* 0x8000000000007812 */ /* 0x000fc800078ec0ff */
[----:B------:R-:W-:Y:S01]  /*11b0*/  LOP3.LUT R0, R0, 0x7f800000, RZ, 0xfc, !PT ;  /* 0x7f80000000007812 */ /* 0x000fe200078efcff */
[----:B------:R-:W-:Y:S06]  /*11c0*/  BRA `(.L_x_31) ;  /* 0x0000000000047947 */ /* 0x000fec0003800000 */
.L_x_29:
[----:B------:R-:W-:-:S07]  /*11d0*/  LEA R0, R13, R0, 0x17 ;  /* 0x000000000d007211 */ /* 0x000fce00078eb8ff */
.L_x_31:
[----:B------:R-:W-:Y:S05]  /*11e0*/  BSYNC.RECONVERGENT B2 ;  /* 0x0000000000027941 */ /* 0x000fea0003800200 */
.L_x_28:
[----:B------:R-:W-:Y:S05]  /*11f0*/  BRA `(.L_x_32) ;  /* 0x0000000000207947 */ /* 0x000fea0003800000 */
.L_x_27:
[----:B------:R-:W-:-:S04]  /*1200*/  LOP3.LUT R0, R3, 0x80000000, R0, 0x48, !PT ;  /* 0x8000000003007812 */ /* 0x000fc800078e4800 */
[----:B------:R-:W-:Y:S01]  /*1210*/  LOP3.LUT R0, R0, 0x7f800000, RZ, 0xfc, !PT ;  /* 0x7f80000000007812 */ /* 0x000fe200078efcff */
[----:B------:R-:W-:Y:S06]  /*1220*/  BRA `(.L_x_32) ;  /* 0x0000000000147947 */ /* 0x000fec0003800000 */
.L_x_26:
[----:B------:R-:W-:Y:S01]  /*1230*/  LOP3.LUT R0, R3, 0x80000000, R0, 0x48, !PT ;  /* 0x8000000003007812 */ /* 0x000fe200078e4800 */
[----:B------:R-:W-:Y:S06]  /*1240*/  BRA `(.L_x_32) ;  /* 0x00000000000c7947 */ /* 0x000fec0003800000 */
.L_x_25:
[----:B------:R-:W0:Y:S01]  /*1250*/  MUFU.RSQ R0, -QNAN ;  /* 0xffc0000000007908 */ /* 0x000e220000001400 */
[----:B------:R-:W-:Y:S05]  /*1260*/  BRA `(.L_x_32) ;  /* 0x0000000000047947 */ /* 0x000fea0003800000 */
.L_x_24:
[----:B------:R-:W-:-:S07]  /*1270*/  FADD.FTZ R0, R0, R3 ;  /* 0x0000000300007221 */ /* 0x000fce0000010000 */
.L_x_32:
[----:B------:R-:W-:Y:S05]  /*1280*/  BSYNC.RECONVERGENT B1 ;  /* 0x0000000000017941 */ /* 0x000fea0003800200 */
.L_x_22:
[----:B------:R-:W-:Y:S02]  /*1290*/  HFMA2 R13, -RZ, RZ, 0, 0 ;  /* 0x00000000ff0d7431 */ /* 0x000fe400000001ff */
[----:B------:R-:W-:-:S04]  /*12a0*/  IMAD.MOV.U32 R12, RZ, RZ, R10 ;  /* 0x000000ffff0c7224 */ /* 0x000fc800078e000a */
[----:B0-----:R-:W-:Y:S05]  /*12b0*/  RET.REL.NODEC R12 `(MeanStdFilter) ;  /* 0xffffffec0c507950 */ /* 0x001fea0003c3ffff */
.L_x_33:
[----:B------:R-:W-:-:S00]  /*12c0*/  BRA `(.L_x_33) ;  /* 0xfffffffc00fc7947 */ /* 0x000fc0000383ffff */
[----:B------:R-:W-:-:S00]  /*12d0*/  NOP ;  /* 0x0000000000007918 */ /* 0x000fc00000000000 */
        /* <DEDUP_REMOVED lines=10> */
.L_x_166:


//--------------------- .text.EmpiricalNullFilter --------------------------
	.section	.text.EmpiricalNullFilter,"ax",@progbits
	.align	128
        .global         EmpiricalNullFilter
        .type           EmpiricalNullFilter,@function
        .size           EmpiricalNullFilter,(.L_x_168 - EmpiricalNullFilter)
        .other          EmpiricalNullFilter,@"STO_CUDA_ENTRY STV_DEFAULT"
EmpiricalNullFilter:
.text.EmpiricalNullFilter:
[----:B------:R-:W0:Y:S01]  /*0000*/  LDC R1, c[0x0][0x37c] ;  /* 0x0000df00ff017b82 */ /* 0x000e220000000800 */
[----:B------:R-:W1:Y:S07]  /*0010*/  S2R R6, SR_TID.X ;  /* 0x0000000000067919 */ /* 0x000e6e0000002100 */
[----:B------:R-:W1:Y:S01]  /*0020*/  S2UR UR4, SR_CTAID.X ;  /* 0x00000000000479c3 */ /* 0x000e620000002500 */
[----:B------:R-:W2:Y:S01]  /*0030*/  LDCU.64 UR8, c[0x3][0x48] ;  /* 0x00c00900ff0877ac */ /* 0x000ea20008000a00 */
[----:B------:R-:W-:Y:S01]  /*0040*/  MOV R40, 0x400 ;  /* 0x0000040000287802 */ /* 0x000fe20000000f00 */
[----:B------:R-:W3:Y:S01]  /*0050*/  S2R R8, SR_TID.Y ;  /* 0x0000000000087919 */ /* 0x000ee20000002200 */
[----:B0-----:R-:W-:Y:S01]  /*0060*/  VIADD R1, R1, 0xffffffd0 ;  /* 0xffffffd001017836 */ /* 0x001fe20000000000 */
[----:B------:R-:W0:Y:S01]  /*0070*/  LDCU.64 UR6, c[0x0][0x358] ;  /* 0x00006b00ff0677ac */ /* 0x000e220008000a00 */
[----:B------:R-:W4:Y:S02]  /*0080*/  S2R R9, SR_CgaCtaId ;  /* 0x0000000000097919 */ /* 0x000f240000008800 */
[----:B------:R-:W1:Y:S08]  /*0090*/  LDC R13, c[0x0][0x360] ;  /* 0x0000d800ff0d7b82 */ /* 0x000e700000000800 */
[----:B------:R-:W5:Y:S08]  /*00a0*/  S2UR UR5, SR_CTAID.Y ;  /* 0x00000000000579c3 */ /* 0x000f700000002600 */
[----:B------:R-:W5:Y:S08]  /*00b0*/  LDC R12, c[0x0][0x364] ;  /* 0x0000d900ff0c7b82 */ /* 0x000f700000000800 */
[----:B------:R-:W0:Y:S01]  /*00c0*/  LDC.64 R2, c[0x3][0x50] ;  /* 0x00c01400ff027b82 */ /* 0x000e220000000a00 */
[C-C-:B-1----:R-:W-:Y:S01]  /*00d0*/  IMAD R0, R13.reuse, UR4, R6.reuse ;  /* 0x000000040d007c24 */ /* 0x142fe2000f8e0206 */
[----:B------:R-:W1:Y:S01]  /*00e0*/  LDCU UR4, c[0x3][0x64] ;  /* 0x00c00c80ff0477ac */ /* 0x000e620008000800 */
[----:B---3--:R-:W-:Y:S01]  /*00f0*/  IMAD R11, R13, R8, R6 ;  /* 0x000000080d0b7224 */ /* 0x008fe200078e0206 */
[----:B----4-:R-:W-:-:S04]  /*0100*/  LEA R40, R9, R40, 0x18 ;  /* 0x0000002809287211 */ /* 0x010fc800078ec0ff */
[----:B------:R-:W3:Y:S01]  /*0110*/  LDC.64 R26, c[0x0][0x380] ;  /* 0x0000e000ff1a7b82 */ /* 0x000ee20000000a00 */
[----:B-----5:R-:W-:Y:S01]  /*0120*/  IMAD R44, R12, UR5, R8 ;  /* 0x000000050c2c7c24 */ /* 0x020fe2000f8e0208 */
[----:B------:R-:W4:Y:S01]  /*0130*/  LDCU UR5, c[0x3][0x50] ;  /* 0x00c00a00ff0577ac */ /* 0x000f220008000800 */
[----:B------:R-:W-:Y:S01]  /*0140*/  IMAD R12, R13, R12, RZ ;  /* 0x0000000c0d0c7224 */ /* 0x000fe200078e02ff */
[----:B-1----:R-:W-:Y:S02]  /*0150*/  UISETP.NE.AND UP0, UPT, UR4, URZ, UPT ;  /* 0x000000ff0400728c */ /* 0x002fe4000bf05270 */
[----:B--2---:R-:W-:Y:S01]  /*0160*/  ISETP.GE.AND P0, PT, R44, UR9, PT ;  /* 0x000000092c007c0c */ /* 0x004fe2000bf06270 */
[----:B------:R-:W-:Y:S01]  /*0170*/  IMAD R38, R12, 0x4, R40 ;  /* 0x000000040c267824 */ /* 0x000fe200078e0228 */
[----:B0-----:R-:W-:Y:S01]  /*0180*/  IADD3 R5, PT, PT, R44, R3, RZ ;  /* 0x000000032c057210 */ /* 0x001fe20007ffe0ff */
[C---:B------:R-:W-:Y:S01]  /*0190*/  IMAD.IADD R4, R0.reuse, 0x1, R3 ;  /* 0x0000000100047824 */ /* 0x040fe200078e0203 */
[----:B------:R-:W-:Y:S01]  /*01a0*/  ISETP.LT.AND P3, PT, R0, UR8, !P0 ;  /* 0x0000000800007c0c */ /* 0x000fe2000c761270 */
[----:B------:R-:W-:-:S02]  /*01b0*/  IMAD R44, R44, UR8, R0 ;  /* 0x000000082c2c7c24 */ /* 0x000fc4000f8e0200 */
[----:B------:R-:W-:Y:S01]  /*01c0*/  IMAD R7, R5, R2, R4 ;  /* 0x0000000205077224 */ /* 0x000fe200078e0204 */
[----:B------:R-:W-:-:S03]  /*01d0*/  P2R R41, PR, RZ, 0x8 ;  /* 0x00000008ff297803 */ /* 0x000fc60000000000 */
[----:B---3--:R-:W-:-:S04]  /*01e0*/  IMAD.WIDE R26, R7, 0x4, R26 ;  /* 0x00000004071a7825 */ /* 0x008fc800078e021a */
[----:B----4-:R-:W-:Y:S01]  /*01f0*/  IMAD.U32 R43, RZ, RZ, UR5 ;  /* 0x00000005ff2b7e24 */ /* 0x010fe2000f8e00ff */
[----:B------:R-:W-:Y:S06]  /*0200*/  BRA.U !UP0, `(.L_x_34) ;  /* 0x0000000108d47547 */ /* 0x000fec000b800000 */
[----:B------:R-:W0:Y:S01]  /*0210*/  S2R R9, SR_SWINHI ;  /* 0x0000000000097919 */ /* 0x000e220000002f00 */
[----:B------:R-:W-:Y:S01]  /*0220*/  LEA R43, R3, R13, 0x1 ;  /* 0x0000000d032b7211 */ /* 0x000fe200078e08ff */
[--C-:B------:R-:W-:Y:S01]  /*0230*/  IMAD.IADD R0, R8, 0x1, R3.reuse ;  /* 0x0000000108007824 */ /* 0x100fe200078e0203 */
[----:B------:R-:W-:Y:S01]  /*0240*/  BSSY.RECONVERGENT B0, `(.L_x_34) ;  /* 0x0000031000007945 */ /* 0x000fe20003800200 */
[----:B------:R-:W-:-:S04]  /*0250*/  IMAD.IADD R4, R6, 0x1, R3 ;  /* 0x0000000106047824 */ /* 0x000fc800078e0203 */
[----:B------:R-:W-:-:S05]  /*0260*/  IMAD R5, R43, R0, R4 ;  /* 0x000000002b057224 */ /* 0x000fca00078e0204 */
[----:B------:R-:W-:-:S04]  /*0270*/  IADD3 R6, P0, PT, R12, R5, RZ ;  /* 0x000000050c067210 */ /* 0x000fc80007f1e0ff */
[----:B------:R-:W-:Y:S02]  /*0280*/  IADD3 R27, P1, PT, R12, R6, RZ ;  /* 0x000000060c1b7210 */ /* 0x000fe40007f3e0ff */
[----:B------:R-:W-:Y:S02]  /*0290*/  MOV R4, R40 ;  /* 0x0000002800047202 */ /* 0x000fe40000000f00 */
[----:B0-----:R-:W-:Y:S02]  /*02a0*/  MOV R5, R9 ;  /* 0x0000000900057202 */ /* 0x001fe40000000f00 */
[----:B------:R-:W-:Y:S02]  /*02b0*/  LEA R26, P2, R27, R4, 0x2 ;  /* 0x000000041b1a7211 */ /* 0x000fe400078410ff */
[----:B------:R-:W-:-:S04]  /*02c0*/  IADD3.X R4, PT, PT, RZ, RZ, RZ, P1, P0 ;  /* 0x000000ffff047210 */ /* 0x000fc80000fe04ff */
[----:B------:R-:W-:Y:S01]  /*02d0*/  LEA.HI.X R27, R27, R5, R4, 0x2, P2 ;  /* 0x000000051b1b7211 */ /* 0x000fe200010f1404 */
[----:B------:R-:W-:Y:S06]  /*02e0*/  @!P3 BRA `(.L_x_35) ;  /* 0x000000000098b947 */ /* 0x000fec0003800000 */
[----:B------:R-:W0:Y:S01]  /*02f0*/  LDCU UR4, c[0x3][0x58] ;  /* 0x00c00b00ff0477ac */ /* 0x000e220008000800 */
[----:B------:R-:W-:Y:S01]  /*0300*/  IADD3 R5, PT, PT, RZ, -R3, RZ ;  /* 0x80000003ff057210 */ /* 0x000fe20007ffe0ff */
[----:B------:R-:W-:Y:S01]  /*0310*/  IMAD.MOV R4, RZ, RZ, -R43 ;  /* 0x000000ffff047224 */ /* 0x000fe200078e0a2b */
[----:B------:R-:W1:Y:S03]  /*0320*/  LDCU.64 UR8, c[0x0][0x380] ;  /* 0x00007000ff0877ac */ /* 0x000e660008000a00 */
[----:B------:R-:W-:Y:S02]  /*0330*/  IMAD R0, R5, R2, RZ ;  /* 0x0000000205007224 */ /* 0x000fe400078e02ff */
[----:B------:R-:W-:-:S03]  /*0340*/  IMAD R3, R3, R4, R6 ;  /* 0x0000000403037224 */ /* 0x000fc600078e0206 */
[----:B------:R-:W-:Y:S02]  /*0350*/  IADD3 R2, P0, PT, R7, R0, RZ ;  /* 0x0000000007027210 */ /* 0x000fe40007f1e0ff */
[----:B------:R-:W-:-:S04]  /*0360*/  SHF.R.S32.HI R0, RZ, 0x1f, R0 ;  /* 0x0000001fff007819 */ /* 0x000fc80000011400 */
[----:B------:R-:W-:Y:S01]  /*0370*/  LEA.HI.X.SX32 R7, R7, R0, 0x1, P0 ;  /* 0x0000000007077211 */ /* 0x000fe200000f0eff */
[----:B0-----:R-:W-:Y:S01]  /*0380*/  UISETP.GE.AND UP0, UPT, UR4, 0x1, UPT ;  /* 0x000000010400788c */ /* 0x001fe2000bf06270 */
[----:B-1----:R-:W-:-:S04]  /*0390*/  LEA R10, P1, R2, UR8, 0x2 ;  /* 0x00000008020a7c11 */ /* 0x002fc8000f8210ff */
[----:B------:R-:W-:-:S04]  /*03a0*/  LEA.HI.X R7, R2, UR9, R7, 0x2, P1 ;  /* 0x0000000902077c11 */ /* 0x000fc800088f1407 */
[----:B------:R-:W-:Y:S05]  /*03b0*/  BRA.U !UP0, `(.L_x_35) ;  /* 0x0000000108647547 */ /* 0x000fea000b800000 */
[----:B------:R-:W-:Y:S02]  /*03c0*/  HFMA2 R9, -RZ, RZ, 0, 0 ;  /* 0x00000000ff097431 */ /* 0x000fe400000001ff */
[----:B------:R-:W-:Y:S01]  /*03d0*/  IMAD R0, R3, 0x4, R38 ;  /* 0x0000000403007824 */ /* 0x000fe200078e0226 */
[----:B------:R-:W-:-:S12]  /*03e0*/  USHF.L.U32 UR4, UR4, 0x1, URZ ;  /* 0x0000000104047899 */ /* 0x000fd800080006ff */
.L_x_38:
[----:B0-----:R-:W0:Y:S08]  /*03f0*/  LDC.64 R2, c[0x0][0x398] ;  /* 0x0000e600ff027b82 */ /* 0x001e300000000a00 */
[----:B------:R-:W1:Y:S01]  /*0400*/  LDC R5, c[0x3][0x50] ;  /* 0x00c01400ff057b82 */ /* 0x000e620000000800 */
[----:B0-----:R-:W-:-:S05]  /*0410*/  IMAD.WIDE.U32 R2, R9, 0x4, R2 ;  /* 0x0000000409027825 */ /* 0x001fca00078e0002 */
[----:B------:R-:W2:Y:S04]  /*0420*/  LDG.E R8, desc[UR6][R2.64] ;  /* 0x0000000602087981 */ /* 0x000ea8000c1e1900 */
[----:B------:R-:W2:Y:S01]  /*0430*/  LDG.E R15, desc[UR6][R2.64+0x4] ;  /* 0x00000406020f7981 */ /* 0x000ea2000c1e1900 */
[----:B------:R-:W-:Y:S02]  /*0440*/  IMAD.MOV.U32 R6, RZ, RZ, R10 ;  /* 0x000000ffff067224 */ /* 0x000fe400078e000a */
[----:B------:R-:W-:Y:S02]  /*0450*/  VIADD R9, R9, 0x2 ;  /* 0x0000000209097836 */ /* 0x000fe40000000000 */
[----:B-1----:R-:W-:-:S03]  /*0460*/  IMAD.WIDE R4, R5, 0x4, R6 ;  /* 0x0000000405047825 */ /* 0x002fc600078e0206 */
[----:B------:R-:W-:Y:S02]  /*0470*/  ISETP.GE.U32.AND P1, PT, R9, UR4, PT ;  /* 0x0000000409007c0c */ /* 0x000fe4000bf26070 */
[----:B------:R-:W-:Y:S02]  /*0480*/  MOV R10, R4 ;  /* 0x00000004000a7202 */ /* 0x000fe40000000f00 */
[----:B--2---:R-:W-:-:S13]  /*0490*/  ISETP.GT.AND P0, PT, R8, R15, PT ;  /* 0x0000000f0800720c */ /* 0x004fda0003f04270 */
[----:B------:R-:W-:Y:S05]  /*04a0*/  @P0 BRA `(.L_x_36) ;  /* 0x00000000001c0947 */ /* 0x000fea0003800000 */
.L_x_37:
[----:B0-----:R-:W-:-:S06]  /*04b0*/  IMAD.WIDE R2, R8, 0x4, R6 ;  /* 0x0000000408027825 */ /* 0x001fcc00078e0206 */
[----:B------:R-:W2:Y:S01]  /*04c0*/  LDG.E R2, desc[UR6][R2.64] ;  /* 0x0000000602027981 */ /* 0x000ea2000c1e1900 */
[C---:B------:R-:W-:Y:S01]  /*04d0*/  IMAD R13, R8.reuse, 0x4, R0 ;  /* 0x00000004080d7824 */ /* 0x040fe200078e0200 */
[C---:B------:R-:W-:Y:S01]  /*04e0*/  ISETP.NE.AND P0, PT, R8.reuse, R15, PT ;  /* 0x0000000f0800720c */ /* 0x040fe20003f05270 */
[----:B------:R-:W-:-:S03]  /*04f0*/  VIADD R8, R8, 0x1 ;  /* 0x0000000108087836 */ /* 0x000fc60000000000 */
[----:B--2---:R0:W-:Y:S09]  /*0500*/  STS [R13], R2 ;  /* 0x000000020d007388 */ /* 0x0041f20000000800 */
[----:B------:R-:W-:Y:S05]  /*0510*/  @P0 BRA `(.L_x_37) ;  /* 0xfffffffc00e40947 */ /* 0x000fea000383ffff */
.L_x_36:
[----:B------:R-:W-:Y:S01]  /*0520*/  MOV R7, R5 ;  /* 0x0000000500077202 */ /* 0x000fe20000000f00 */
[----:B------:R-:W-:Y:S01]  /*0530*/  IMAD R0, R43, 0x4, R0 ;  /* 0x000000042b007824 */ /* 0x000fe200078e0200 */
[----:B------:R-:W-:Y:S06]  /*0540*/  @!P1 BRA `(.L_x_38) ;  /* 0xfffffffc00a89947 */ /* 0x000fec000383ffff */
.L_x_35:
[----:B------:R-:W-:Y:S05]  /*0550*/  BSYNC.RECONVERGENT B0 ;  /* 0x0000000000007941 */ /* 0x000fea0003800200 */
.L_x_34:
[----:B------:R-:W-:Y:S02]  /*0560*/  HFMA2 R9, -RZ, RZ, 132.125, 1.705078125 ;  /* 0x58213ed2ff097431 */ /* 0x000fe400000001ff */
[----:B------:R-:W-:Y:S01]  /*0570*/  IMAD.MOV.U32 R8, RZ, RZ, 0x2abc4dd5 ;  /* 0x2abc4dd5ff087424 */ /* 0x000fe200078e00ff */
[----:B------:R-:W-:Y:S01]  /*0580*/  MOV R16, 0xdcd8f87c ;  /* 0xdcd8f87c00107802 */ /* 0x000fe20000000f00 */
[----:B------:R-:W-:Y:S01]  /*0590*/  IMAD.MOV.U32 R14, RZ, RZ, 0x455f2458 ;  /* 0x455f2458ff0e7424 */ /* 0x000fe200078e00ff */
[----:B------:R-:W-:Y:S01]  /*05a0*/  ISETP.NE.AND P0, PT, R44, RZ, PT ;  /* 0x000000ff2c00720c */ /* 0x000fe20003f05270 */
[----:B------:R-:W-:Y:S01]  /*05b0*/  IMAD.MOV.U32 R15, RZ, RZ, -0x75bd8fc ;  /* 0xf8a42704ff0f7424 */ /* 0x000fe200078e00ff */
[----:B------:R-:W-:Y:S01]  /*05c0*/  BAR.SYNC.DEFER_BLOCKING 0x0 ;  /* 0x0000000000007b1d */ /* 0x000fe20000010000 */
[----:B------:R-:W-:Y:S02]  /*05d0*/  IMAD.MOV.U32 R17, RZ, RZ, 0x511db0d6 ;  /* 0x511db0d6ff117424 */ /* 0x000fe400078e00ff */
[----:B------:R-:W-:Y:S01]  /*05e0*/  HFMA2 R5, -RZ, RZ, -38016, 0.02740478515625 ;  /* 0xf8a42704ff057431 */ /* 0x000fe200000001ff */
[----:B------:R-:W-:Y:S01]  /*05f0*/  SHF.R.S32.HI R7, RZ, 0x1f, R44 ;  /* 0x0000001fff077819 */ /* 0x000fe2000001142c */
[----:B------:R-:W-:Y:S01]  /*0600*/  IMAD.MOV.U32 R6, RZ, RZ, 0x58213ed2 ;  /* 0x58213ed2ff067424 */ /* 0x000fe200078e00ff */
[----:B0-----:R-:W-:Y:S01]  /*0610*/  MOV R2, 0xdcd8f87c ;  /* 0xdcd8f87c00027802 */ /* 0x001fe20000000f00 */
[----:B------:R-:W-:Y:S01]  /*0620*/  BSSY.RECONVERGENT B0, `(.L_x_39) ;  /* 0x000025c000007945 */ /* 0x000fe20003800200 */
[----:B------:R-:W-:Y:S01]  /*0630*/  IMAD.MOV.U32 R4, RZ, RZ, 0x455f2458 ;  /* 0x455f2458ff047424 */ /* 0x000fe200078e00ff */
[----:B------:R0:W-:Y:S01]  /*0640*/  STL.64 [R1], R8 ;  /* 0x0000000801007387 */ /* 0x0001e20000100a00 */
[----:B------:R-:W-:-:S03]  /*0650*/  IMAD.MOV.U32 R3, RZ, RZ, 0x511db0d6 ;  /* 0x511db0d6ff037424 */ /* 0x000fc600078e00ff */
[----:B------:R0:W-:Y:S04]  /*0660*/  STL.64 [R1+0x8], R14 ;  /* 0x0000080e01007387 */ /* 0x0001e80000100a00 */
[----:B------:R0:W-:Y:S01]  /*0670*/  STL.64 [R1+0x10], R16 ;  /* 0x0000101001007387 */ /* 0x0001e20000100a00 */
[----:B------:R-:W-:Y:S05]  /*0680*/  @!P0 BRA `(.L_x_40) ;  /* 0x0000002400548947 */ /* 0x000fea0003800000 */
[----:B------:R-:W-:Y:S01]  /*0690*/  IMAD.MOV.U32 R0, RZ, RZ, RZ ;  /* 0x000000ffff007224 */ /* 0x000fe200078e00ff */
[----:B------:R-:W-:Y:S01]  /*06a0*/  MOV R10, R44 ;  /* 0x0000002c000a7202 */ /* 0x000fe20000000f00 */
[----:B------:R-:W-:Y:S01]  /*06b0*/  IMAD.MOV.U32 R6, RZ, RZ, 0x58213ed2 ;  /* 0x58213ed2ff067424 */ /* 0x000fe200078e00ff */
[----:B------:R-:W-:Y:S01]  /*06c0*/  MOV R5, 0xf8a42704 ;  /* 0xf8a4270400057802 */ /* 0x000fe20000000f00 */
[----:B------:R-:W-:Y:S02]  /*06d0*/  IMAD.MOV.U32 R13, RZ, RZ, R7 ;  /* 0x000000ffff0d7224 */ /* 0x000fe400078e0007 */
[----:B------:R-:W-:Y:S02]  /*06e0*/  IMAD.MOV.U32 R4, RZ, RZ, 0x455f2458 ;  /* 0x455f2458ff047424 */ /* 0x000fe400078e00ff */
[----:B------:R-:W-:Y:S02]  /*06f0*/  IMAD.MOV.U32 R2, RZ, RZ, -0x23270784 ;  /* 0xdcd8f87cff027424 */ /* 0x000fe400078e00ff */
[----:B------:R-:W-:-:S07]  /*0700*/  IMAD.MOV.U32 R3, RZ, RZ, 0x511db0d6 ;  /* 0x511db0d6ff037424 */ /* 0x000fce00078e00ff */
.L_x_49:
[----:B------:R-:W-:Y:S01]  /*0710*/  LOP3.LUT R24, R10, 0x3, RZ, 0xc0, !PT ;  /* 0x000000030a187812 */ /* 0x000fe200078ec0ff */
[----:B------:R-:W-:Y:S03]  /*0720*/  BSSY.RECONVERGENT B1, `(.L_x_41) ;  /* 0x0000245000017945 */ /* 0x000fe60003800200 */
[----:B------:R-:W-:-:S04]  /*0730*/  ISETP.NE.U32.AND P0, PT, R24, RZ, PT ;  /* 0x000000ff1800720c */ /* 0x000fc80003f05070 */
[----:B------:R-:W-:-:S13]  /*0740*/  ISETP.NE.AND.EX P0, PT, RZ, RZ, PT, P0 ;  /* 0x000000ffff00720c */ /* 0x000fda0003f05300 */
[----:B-123--:R-:W-:Y:S05]  /*0750*/  @!P0 BRA `(.L_x_42) ;  /* 0x0000002400048947 */ /* 0x00efea0003800000 */
[----:B0-----:R-:W0:Y:S01]  /*0760*/  LDC.64 R8, c[0x4][RZ] ;  /* 0x01000000ff087b82 */ /* 0x001e220000000a00 */
[----:B------:R-:W-:Y:S02]  /*0770*/  HFMA2 R6, -RZ, RZ, 0, 0 ;  /* 0x00000000ff067431 */ /* 0x000fe400000001ff */
[----:B------:R-:W-:Y:S01]  /*0780*/  IMAD.MOV.U32 R16, RZ, RZ, RZ ;  /* 0x000000ffff107224 */ /* 0x000fe200078e00ff */
[----:B------:R-:W-:Y:S02]  /*0790*/  CS2R R2, SRZ ;  /* 0x0000000000027805 */ /* 0x000fe4000001ff00 */
[----:B------:R-:W-:Y:S01]  /*07a0*/  CS2R R4, SRZ ;  /* 0x0000000000047805 */ /* 0x000fe2000001ff00 */
[----:B0-----:R-:W-:-:S07]  /*07b0*/  IMAD.WIDE.U32 R8, R0, 0xc80, R8 ;  /* 0x00000c8000087825 */ /* 0x001fce00078e0008 */
.L_x_44:
[----:B------:R-:W-:-:S06]  /*07c0*/  IMAD R17, R16, 0x4, R1 ;  /* 0x0000000410117824 */ /* 0x000fcc00078e0201 */
[----:B------:R-:W5:Y:S01]  /*07d0*/  LDL R17, [R17+0x4] ;  /* 0x0000040011117983 */ /* 0x000f620000100800 */
[----:B------:R-:W-:Y:S01]  /*07e0*/  SHF.L.U32 R18, R16, 0x5, RZ ;  /* 0x0000000510127819 */ /* 0x000fe200000006ff */
[----:B------:R-:W-:-:S06]  /*07f0*/  UMOV UR4, URZ ;  /* 0x000000ff00047c82 */ /* 0x000fcc0008000000 */
.L_x_43:
[----:B-----5:R-:W-:Y:S01]  /*0800*/  SHF.R.U32.HI R30, RZ, UR4, R17 ;  /* 0x00000004ff1e7c19 */ /* 0x020fe20008011611 */
[----:B------:R-:W-:-:S03]  /*0810*/  VIADD R14, R18, UR4 ;  /* 0x00000004120e7c36 */ /* 0x000fc60008000000 */
[----:B------:R-:W-:-:S04]  /*0820*/  LOP3.LUT R15, R30, 0x1, RZ, 0xc0, !PT ;  /* 0x000000011e0f7812 */ /* 0x000fc800078ec0ff */
[----:B------:R-:W-:Y:S01]  /*0830*/  ISETP.NE.U32.AND P0, PT, R15, 0x1, PT ;  /* 0x000000010f00780c */ /* 0x000fe20003f05070 */
[----:B------:R-:W-:-:S04]  /*0840*/  IMAD R15, R14, 0x5, RZ ;  /* 0x000000050e0f7824 */ /* 0x000fc800078e02ff */
[----:B------:R-:W-:-:S08]  /*0850*/  IMAD.WIDE.U32 R14, R15, 0x4, R8 ;  /* 0x000000040f0e7825 */ /* 0x000fd000078e0008 */
[----:B------:R-:W2:Y:S04]  /*0860*/  @!P0 LDG.E R19, desc[UR6][R14.64] ;  /* 0x000000060e138981 */ /* 0x000ea8000c1e1900 */
[----:B------:R-:W3:Y:S04]  /*0870*/  @!P0 LDG.E R20, desc[UR6][R14.64+0x8] ;  /* 0x000008060e148981 */ /* 0x000ee8000c1e1900 */
[----:B------:R-:W4:Y:S04]  /*0880*/  @!P0 LDG.E R22, desc[UR6][R14.64+0x10] ;  /* 0x000010060e168981 */ /* 0x000f28000c1e1900 */
[----:B------:R-:W4:Y:S04]  /*0890*/  @!P0 LDG.E R21, desc[UR6][R14.64+0x4] ;  /* 0x000004060e158981 */ /* 0x000f28000c1e1900 */
[----:B------:R-:W4:Y:S01]  /*08a0*/  @!P0 LDG.E R23, desc[UR6][R14.64+0xc] ;  /* 0x00000c060e178981 */ /* 0x000f22000c1e1900 */
[----:B------:R-:W-:-:S13]  /*08b0*/  R2P PR, R30, 0x7e ;  /* 0x0000007e1e007804 */ /* 0x000fda0000000000 */
[----:B------:R-:W4:Y:S04]  /*08c0*/  @P2 LDG.E R25, desc[UR6][R14.64+0x28] ;  /* 0x000028060e192981 */ /* 0x000f28000c1e1900 */
        /* <DEDUP_REMOVED lines=11> */
[----:B------:R-:W4:Y:S01]  /*0980*/  @P6 LDG.E R48, desc[UR6][R14.64+0x88] ;  /* 0x000088060e306981 */ /* 0x000f22000c1e1900 */
[----:B--2---:R-:W-:-:S03]  /*0990*/  @!P0 LOP3.LUT R6, R6, R19, RZ, 0x3c, !PT ;  /* 0x0000001306068212 */ /* 0x004fc600078e3cff */
[----:B------:R-:W2:Y:S01]  /*09a0*/  @P1 LDG.E R19, desc[UR6][R14.64+0x14] ;  /* 0x000014060e131981 */ /* 0x000ea2000c1e1900 */
[----:B---3--:R-:W-:-:S03]  /*09b0*/  @!P0 LOP3.LUT R5, R5, R20, RZ, 0x3c, !PT ;  /* 0x0000001405058212 */ /* 0x008fc600078e3cff */
[----:B------:R-:W3:Y:S01]  /*09c0*/  @P1 LDG.E R20, desc[UR6][R14.64+0x1c] ;  /* 0x00001c060e141981 */ /* 0x000ee2000c1e1900 */
[----:B----4-:R-:W-:-:S03]  /*09d0*/  @!P0 LOP3.LUT R3, R3, R22, RZ, 0x3c, !PT ;  /* 0x0000001603038212 */ /* 0x010fc600078e3cff */
[----:B------:R-:W4:Y:S01]  /*09e0*/  @P1 LDG.E R22, desc[UR6][R14.64+0x24] ;  /* 0x000024060e161981 */ /* 0x000f22000c1e1900 */
[----:B------:R-:W-:-:S03]  /*09f0*/  @!P0 LOP3.LUT R4, R4, R21, RZ, 0x3c, !PT ;  /* 0x0000001504048212 */ /* 0x000fc600078e3cff */
[----:B------:R-:W4:Y:S01]  /*0a00*/  @P1 LDG.E R21, desc[UR6][R14.64+0x18] ;  /* 0x000018060e151981 */ /* 0x000f22000c1e1900 */
[----:B------:R-:W-:-:S03]  /*0a10*/  @!P0 LOP3.LUT R2, R2, R23, RZ, 0x3c, !PT ;  /* 0x0000001702028212 */ /* 0x000fc600078e3cff */
[----:B------:R-:W4:Y:S01]  /*0a20*/  @P1 LDG.E R23, desc[UR6][R14.64+0x20] ;  /* 0x000020060e171981 */ /* 0x000f22000c1e1900 */
[----:B------:R-:W-:-:S13]  /*0a30*/  LOP3.LUT P0, RZ, R30, 0x80, RZ, 0xc0, !PT ;  /* 0x000000801eff7812 */ /* 0x000fda000780c0ff */
[----:B------:R-:W4:Y:S04]  /*0a40*/  @P0 LDG.E R39, desc[UR6][R14.64+0x8c] ;  /* 0x00008c060e270981 */ /* 0x000f28000c1e1900 */
[----:B------:R-:W4:Y:S04]  /*0a50*/  @P0 LDG.E R45, desc[UR6][R14.64+0x90] ;  /* 0x000090060e2d0981 */ /* 0x000f28000c1e1900 */
[----:B------:R-:W4:Y:S04]  /*0a60*/  @P0 LDG.E R50, desc[UR6][R14.64+0x94] ;  /* 0x000094060e320981 */ /* 0x000f28000c1e1900 */
[----:B------:R-:W4:Y:S04]  /*0a70*/  @P0 LDG.E R47, desc[UR6][R14.64+0x98] ;  /* 0x000098060e2f0981 */ /* 0x000f28000c1e1900 */
[----:B------:R-:W4:Y:S01]  /*0a80*/  @P0 LDG.E R52, desc[UR6][R14.64+0x9c] ;  /* 0x00009c060e340981 */ /* 0x000f22000c1e1900 */
[----:B--2---:R-:W-:-:S03]  /*0a90*/  @P1 LOP3.LUT R6, R6, R19, RZ, 0x3c, !PT ;  /* 0x0000001306061212 */ /* 0x004fc600078e3cff */
[----:B------:R-:W2:Y:S01]  /*0aa0*/  @P2 LDG.E R19, desc[UR6][R14.64+0x34] ;  /* 0x000034060e132981 */ /* 0x000ea2000c1e1900 */
[----:B------:R-:W-:Y:S02]  /*0ab0*/  @P2 LOP3.LUT R6, R6, R25, RZ, 0x3c, !PT ;  /* 0x0000001906062212 */ /* 0x000fe400078e3cff */
[----:B---3--:R-:W-:Y:S01]  /*0ac0*/  @P1 LOP3.LUT R5, R5, R20, RZ, 0x3c, !PT ;  /* 0x0000001405051212 */ /* 0x008fe200078e3cff */
[----:B------:R-:W3:Y:S01]  /*0ad0*/  @P4 LDG.E R25, desc[UR6][R14.64+0x54] ;  /* 0x000054060e194981 */ /* 0x000ee2000c1e1900 */
[----:B----4-:R-:W-:-:S03]  /*0ae0*/  @P1 LOP3.LUT R3, R3, R22, RZ, 0x3c, !PT ;  /* 0x0000001603031212 */ /* 0x010fc600078e3cff */
[----:B------:R-:W4:Y:S01]  /*0af0*/  @P2 LDG.E R20, desc[UR6][R14.64+0x30] ;  /* 0x000030060e142981 */ /* 0x000f22000c1e1900 */
[----:B------:R-:W-:Y:S02]  /*0b00*/  @P3 LOP3.LUT R6, R6, R31, RZ, 0x3c, !PT ;  /* 0x0000001f06063212 */ /* 0x000fe400078e3cff */
[----:B------:R-:W-:Y:S01]  /*0b10*/  @P1 LOP3.LUT R4, R4, R21, RZ, 0x3c, !PT ;  /* 0x0000001504041212 */ /* 0x000fe200078e3cff */
[----:B------:R-:W3:Y:S01]  /*0b20*/  @P3 LDG.E R22, desc[UR6][R14.64+0x44] ;  /* 0x000044060e163981 */ /* 0x000ee2000c1e1900 */
[----:B------:R-:W-:Y:S02]  /*0b30*/  @P1 LOP3.LUT R2, R2, R23, RZ, 0x3c, !PT ;  /* 0x0000001702021212 */ /* 0x000fe400078e3cff */
[----:B------:R-:W-:Y:S01]  /*0b40*/  @P2 LOP3.LUT R3, R3, R28, RZ, 0x3c, !PT ;  /* 0x0000001c03032212 */ /* 0x000fe200078e3cff */
[----:B------:R-:W3:Y:S01]  /*0b50*/  @P3 LDG.E R21, desc[UR6][R14.64+0x40] ;  /* 0x000040060e153981 */ /* 0x000ee2000c1e1900 */
[----:B------:R-:W-:-:S03]  /*0b60*/  @P4 LOP3.LUT R6, R6, R33, RZ, 0x3c, !PT ;  /* 0x0000002106064212 */ /* 0x000fc600078e3cff */
[----:B------:R-:W3:Y:S01]  /*0b70*/  @P3 LDG.E R23, desc[UR6][R14.64+0x48] ;  /* 0x000048060e173981 */ /* 0x000ee2000c1e1900 */
[----:B------:R-:W-:-:S03]  /*0b80*/  @P2 LOP3.LUT R4, R4, R29, RZ, 0x3c, !PT ;  /* 0x0000001d04042212 */ /* 0x000fc600078e3cff */
[----:B------:R-:W3:Y:S01]  /*0b90*/  @P3 LDG.E R28, desc[UR6][R14.64+0x4c] ;  /* 0x00004c060e1c3981 */ /* 0x000ee2000c1e1900 */
[----:B------:R-:W-:-:S03]  /*0ba0*/  @P5 LOP3.LUT R6, R6, R35, RZ, 0x3c, !PT ;  /* 0x0000002306065212 */ /* 0x000fc600078e3cff */
[----:B------:R-:W3:Y:S01]  /*0bb0*/  @P4 LDG.E R29, desc[UR6][R14.64+0x5c] ;  /* 0x00005c060e1d4981 */ /* 0x000ee2000c1e1900 */
[----:B------:R-:W-:-:S03]  /*0bc0*/  @P6 LOP3.LUT R6, R6, R37, RZ, 0x3c, !PT ;  /* 0x0000002506066212 */ /* 0x000fc600078e3cff */
[----:B------:R-:W3:Y:S04]  /*0bd0*/  @P5 LDG.E R31, desc[UR6][R14.64+0x68] ;  /* 0x000068060e1f5981 */ /* 0x000ee8000c1e1900 */
[----:B------:R-:W3:Y:S04]  /*0be0*/  @P5 LDG.E R33, desc[UR6][R14.64+0x70] ;  /* 0x000070060e215981 */ /* 0x000ee8000c1e1900 */
[----:B------:R-:W3:Y:S04]  /*0bf0*/  @P6 LDG.E R35, desc[UR6][R14.64+0x7c] ;  /* 0x00007c060e236981 */ /* 0x000ee8000c1e1900 */
[----:B------:R-:W3:Y:S01]  /*0c00*/  @P6 LDG.E R37, desc[UR6][R14.64+0x84] ;  /* 0x000084060e256981 */ /* 0x000ee2000c1e1900 */
[----:B------:R-:W-:-:S02]  /*0c10*/  @P0 LOP3.LUT R6, R6, R39, RZ, 0x3c, !PT ;  /* 0x0000002706060212 */ /* 0x000fc400078e3cff */
[----:B--2---:R-:W-:Y:S02]  /*0c20*/  @P2 LOP3.LUT R2, R2, R19, RZ, 0x3c, !PT ;  /* 0x0000001302022212 */ /* 0x004fe400078e3cff */
[----:B----4-:R-:W-:-:S04]  /*0c30*/  @P2 LOP3.LUT R5, R5, R20, RZ, 0x3c, !PT ;  /* 0x0000001405052212 */ /* 0x010fc800078e3cff */
[----:B---3--:R-:W-:Y:S02]  /*0c40*/  @P3 LOP3.LUT R5, R5, R22, RZ, 0x3c, !PT ;  /* 0x0000001605053212 */ /* 0x008fe400078e3cff */
[----:B------:R-:W-:Y:S02]  /*0c50*/  @P3 LOP3.LUT R4, R4, R21, RZ, 0x3c, !PT ;  /* 0x0000001504043212 */ /* 0x000fe400078e3cff */
[----:B------:R-:W-:Y:S02]  /*0c60*/  @P3 LOP3.LUT R2, R2, R23, RZ, 0x3c, !PT ;  /* 0x0000001702023212 */ /* 0x000fe400078e3cff */
[----:B------:R-:W-:Y:S02]  /*0c70*/  @P3 LOP3.LUT R3, R3, R28, RZ, 0x3c, !PT ;  /* 0x0000001c03033212 */ /* 0x000fe400078e3cff */
[----:B------:R-:W-:Y:S02]  /*0c80*/  @P4 LOP3.LUT R4, R4, R25, RZ, 0x3c, !PT ;  /* 0x0000001904044212 */ /* 0x000fe400078e3cff */
[----:B------:R-:W-:-:S02]  /*0c90*/  @P4 LOP3.LUT R5, R5, R32, RZ, 0x3c, !PT ;  /* 0x0000002005054212 */ /* 0x000fc400078e3cff */
[----:B------:R-:W-:Y:S02]  /*0ca0*/  @P4 LOP3.LUT R2, R2, R29, RZ, 0x3c, !PT ;  /* 0x0000001d02024212 */ /* 0x000fe400078e3cff */
        /* <DEDUP_REMOVED lines=13> */
[----:B------:R-:W-:-:S13]  /*0d80*/  R2P PR, R30.B1, 0x7f ;  /* 0x0000007f1e007804 */ /* 0x000fda0000001000 */
[----:B------:R-:W2:Y:S04]  /*0d90*/  @P0 LDG.E R21, desc[UR6][R14.64+0xa4] ;  /* 0x0000a4060e150981 */ /* 0x000ea8000c1e1900 */
[----:B------:R-:W3:Y:S04]  /*0da0*/  @P0 LDG.E R20, desc[UR6][R14.64+0xa8] ;  /* 0x0000a8060e140981 */ /* 0x000ee8000c1e1900 */
        /* <DEDUP_REMOVED lines=17> */
[----:B--2---:R-:W-:-:S03]  /*0ec0*/  @P0 LOP3.LUT R4, R4, R21, RZ, 0x3c, !PT ;  /* 0x0000001504040212 */ /* 0x004fc600078e3cff */
[----:B------:R-:W2:Y:S01]  /*0ed0*/  @P1 LDG.E R21, desc[UR6][R14.64+0xb4] ;  /* 0x0000b4060e151981 */ /* 0x000ea2000c1e1900 */
[----:B---3--:R-:W-:-:S03]  /*0ee0*/  @P0 LOP3.LUT R5, R5, R20, RZ, 0x3c, !PT ;  /* 0x0000001405050212 */ /* 0x008fc600078e3cff */
[----:B------:R-:W3:Y:S01]  /*0ef0*/  @P1 LDG.E R20, desc[UR6][R14.64+0xbc] ;  /* 0x0000bc060e141981 */ /* 0x000ee2000c1e1900 */
[----:B----4-:R-:W-:-:S03]  /*0f00*/  @P0 LOP3.LUT R2, R2, R23, RZ, 0x3c, !PT ;  /* 0x0000001702020212 */ /* 0x010fc600078e3cff */
[----:B------:R-:W4:Y:S01]  /*0f10*/  @P1 LDG.E R23, desc[UR6][R14.64+0xb8] ;  /* 0x0000b8060e171981 */ /* 0x000f22000c1e1900 */
[----:B------:R-:W-:-:S03]  /*0f20*/  @P0 LOP3.LUT R3, R3, R22, RZ, 0x3c, !PT ;  /* 0x0000001603030212 */ /* 0x000fc600078e3cff */
[----:B------:R-:W4:Y:S01]  /*0f30*/  @P1 LDG.E R22, desc[UR6][R14.64+0xc4] ;  /* 0x0000c4060e161981 */ /* 0x000f22000c1e1900 */
[----:B------:R-:W-:-:S03]  /*0f40*/  @P0 LOP3.LUT R6, R6, R19, RZ, 0x3c, !PT ;  /* 0x0000001306060212 */ /* 0x000fc600078e3cff */
[----:B------:R-:W4:Y:S01]  /*0f50*/  @P6 LDG.E R19, desc[UR6][R14.64+0x118] ;  /* 0x000118060e136981 */ /* 0x000f22000c1e1900 */
[----:B------:R-:W-:-:S03]  /*0f60*/  LOP3.LUT P0, RZ, R30, 0x8000, RZ, 0xc0, !PT ;  /* 0x000080001eff7812 */ /* 0x000fc6000780c0ff */
[----:B------:R-:W4:Y:S01]  /*0f70*/  @P3 LDG.E R30, desc[UR6][R14.64+0xec] ;  /* 0x0000ec060e1e3981 */ /* 0x000f22000c1e1900 */
[----:B------:R-:W-:-:S03]  /*0f80*/  @P1 LOP3.LUT R2, R2, R25, RZ, 0x3c, !PT ;  /* 0x0000001902021212 */ /* 0x000fc600078e3cff */
[----:B------:R-:W4:Y:S06]  /*0f90*/  @P3 LDG.E R25, desc[UR6][R14.64+0xe0] ;  /* 0x0000e0060e193981 */ /* 0x000f2c000c1e1900 */
[----:B------:R-:W4:Y:S04]  /*0fa0*/  @P0 LDG.E R45, desc[UR6][R14.64+0x12c] ;  /* 0x00012c060e2d0981 */ /* 0x000f28000c1e1900 */
[----:B------:R-:W4:Y:S04]  /*0fb0*/  @P0 LDG.E R47, desc[UR6][R14.64+0x130] ;  /* 0x000130060e2f0981 */ /* 0x000f28000c1e1900 */
[----:B------:R-:W4:Y:S04]  /*0fc0*/  @P0 LDG.E R50, desc[UR6][R14.64+0x134] ;  /* 0x000134060e320981 */ /* 0x000f28000c1e1900 */
[----:B------:R-:W4:Y:S04]  /*0fd0*/  @P0 LDG.E R52, desc[UR6][R14.64+0x13c] ;  /* 0x00013c060e340981 */ /* 0x000f28000c1e1900 */
[----:B------:R-:W4:Y:S01]  /*0fe0*/  @P0 LDG.E R49, desc[UR6][R14.64+0x138] ;  /* 0x000138060e310981 */ /* 0x000f22000c1e1900 */
[----:B--2---:R-:W-:-:S03]  /*0ff0*/  @P1 LOP3.LUT R6, R6, R21, RZ, 0x3c, !PT ;  /* 0x0000001506061212 */ /* 0x004fc600078e3cff */
[----:B------:R-:W2:Y:S01]  /*1000*/  @P2 LDG.E R21, desc[UR6][R14.64+0xcc] ;  /* 0x0000cc060e152981 */ /* 0x000ea2000c1e1900 */
[----:B---3--:R-:W-:Y:S02]  /*1010*/  @P1 LOP3.LUT R5, R5, R20, RZ, 0x3c, !PT ;  /* 0x0000001405051212 */ /* 0x008fe400078e3cff */
[----:B------:R-:W-:Y:S01]  /*1020*/  @P2 LOP3.LUT R6, R6, R29, RZ, 0x3c, !PT ;  /* 0x0000001d06062212 */ /* 0x000fe200078e3cff */
[----:B------:R-:W3:Y:S01]  /*1030*/  @P2 LDG.E R20, desc[UR6][R14.64+0xd0] ;  /* 0x0000d0060e142981 */ /* 0x000ee2000c1e1900 */
[----:B----4-:R-:W-:-:S03]  /*1040*/  @P1 LOP3.LUT R4, R4, R23, RZ, 0x3c, !PT ;  /* 0x0000001704041212 */ /* 0x010fc600078e3cff */
[----:B------:R-:W4:Y:S01]  /*1050*/  @P2 LDG.E R23, desc[UR6][R14.64+0xd4] ;  /* 0x0000d4060e172981 */ /* 0x000f22000c1e1900 */
[----:B------:R-:W-:-:S03]  /*1060*/  @P1 LOP3.LUT R3, R3, R22, RZ, 0x3c, !PT ;  /* 0x0000001603031212 */ /* 0x000fc600078e3cff */
        /* <DEDUP_REMOVED lines=8> */
[----:B------:R-:W4:Y:S04]  /*10f0*/  @P5 LDG.E R35, desc[UR6][R14.64+0x108] ;  /* 0x000108060e235981 */ /* 0x000f28000c1e1900 */
[----:B------:R-:W4:Y:S01]  /*1100*/  @P6 LDG.E R19, desc[UR6][R14.64+0x124] ;  /* 0x000124060e136981 */ /* 0x000f22000c1e1900 */
[----:B------:R-:W-:-:S04]  /*1110*/  UIADD3 UR4, UPT, UPT, UR4, 0x10, URZ ;  /* 0x0000001004047890 */ /* 0x000fc8000fffe0ff */
[----:B------:R-:W-:Y:S01]  /*1120*/  UISETP.NE.AND UP0, UPT, UR4, 0x20, UPT ;  /* 0x000000200400788c */ /* 0x000fe2000bf05270 */
[----:B------:R-:W-:Y:S02]  /*1130*/  @P0 LOP3.LUT R6, R6, R45, RZ, 0x3c, !PT ;  /* 0x0000002d06060212 */ /* 0x000fe400078e3cff */
[----:B--2---:R-:W-:Y:S02]  /*1140*/  @P2 LOP3.LUT R4, R4, R21, RZ, 0x3c, !PT ;  /* 0x0000001504042212 */ /* 0x004fe400078e3cff */
[----:B---3--:R-:W-:Y:S02]  /*1150*/  @P2 LOP3.LUT R5, R5, R20, RZ, 0x3c, !PT ;  /* 0x0000001405052212 */ /* 0x008fe400078e3cff */
[----:B----4-:R-:W-:Y:S02]  /*1160*/  @P2 LOP3.LUT R2, R2, R23, RZ, 0x3c, !PT ;  /* 0x0000001702022212 */ /* 0x010fe400078e3cff */
        /* <DEDUP_REMOVED lines=20> */
[----:B------:R-:W-:Y:S01]  /*12b0*/  @P0 LOP3.LUT R2, R2, R49, RZ, 0x3c, !PT ;  /* 0x0000003102020212 */ /* 0x000fe200078e3cff */
[----:B------:R-:W-:Y:S06]  /*12c0*/  BRA.U UP0, `(.L_x_43) ;  /* 0xfffffff5004c7547 */ /* 0x000fec000b83ffff */
[----:B------:R-:W-:-:S05]  /*12d0*/  VIADD R16, R16, 0x1 ;  /* 0x0000000110107836 */ /* 0x000fca0000000000 */
[----:B------:R-:W-:-:S13]  /*12e0*/  ISETP.NE.AND P0, PT, R16, 0x5, PT ;  /* 0x000000051000780c */ /* 0x000fda0003f05270 */
[----:B------:R-:W-:Y:S05]  /*12f0*/  @P0 BRA `(.L_x_44) ;  /* 0xfffffff400300947 */ /* 0x000fea000383ffff */
[----:B------:R1:W-:Y:S01]  /*1300*/  STL [R1+0x4], R6 ;  /* 0x0000040601007387 */ /* 0x0003e20000100800 */
[----:B------:R-:W-:-:S03]  /*1310*/  ISETP.NE.U32.AND P0, PT, R24, 0x1, PT ;  /* 0x000000011800780c */ /* 0x000fc60003f05070 */
[----:B------:R1:W-:Y:S01]  /*1320*/  STL.64 [R1+0x8], R4 ;  /* 0x0000080401007387 */ /* 0x0003e20000100a00 */
[----:B------:R-:W-:-:S03]  /*1330*/  ISETP.NE.AND.EX P0, PT, RZ, RZ, PT, P0 ;  /* 0x000000ffff00720c */ /* 0x000fc60003f05300 */
[----:B------:R1:W-:Y:S10]  /*1340*/  STL.64 [R1+0x10], R2 ;  /* 0x0000100201007387 */ /* 0x0003f40000100a00 */
[----:B------:R-:W-:Y:S05]  /*1350*/  @!P0 BRA `(.L_x_42) ;  /* 0x0000001800048947 */ /* 0x000fea0003800000 */
[----:B------:R-:W-:Y:S01]  /*1360*/  UMOV UR4, URZ ;  /* 0x000000ff00047c82 */ /* 0x000fe20008000000 */
[----:B------:R-:W-:Y:S01]  /*1370*/  UMOV UR5, URZ ;  /* 0x000000ff00057c82 */ /* 0x000fe20008000000 */
[----:B-1----:R-:W-:Y:S02]  /*1380*/  HFMA2 R6, -RZ, RZ, 0, 0 ;  /* 0x00000000ff067431 */ /* 0x002fe400000001ff */
[----:B------:R-:W-:Y:S01]  /*1390*/  IMAD.MOV.U32 R16, RZ, RZ, RZ ;  /* 0x000000ffff107224 */ /* 0x000fe200078e00ff */
[----:B------:R-:W-:Y:S01]  /*13a0*/  MOV R2, UR5 ;  /* 0x0000000500027c02 */ /* 0x000fe20008000f00 */
[----:B------:R-:W-:Y:S02]  /*13b0*/  IMAD.U32 R3, RZ, RZ, UR4 ;  /* 0x00000004ff037e24 */ /* 0x000fe4000f8e00ff */
[----:B------:R-:W-:Y:S02]  /*13c0*/  IMAD.U32 R5, RZ, RZ, UR4 ;  /* 0x00000004ff057e24 */ /* 0x000fe4000f8e00ff */
[----:B------:R-:W-:-:S07]  /*13d0*/  IMAD.U32 R4, RZ, RZ, UR5 ;  /* 0x00000005ff047e24 */ /* 0x000fce000f8e00ff */
.L_x_46:
[----:B------:R-:W-:-:S06]  /*13e0*/  LEA R17, R16, R1, 0x2 ;  /* 0x0000000110117211 */ /* 0x000fcc00078e10ff */
[----:B------:R-:W5:Y:S01]  /*13f0*/  LDL R17, [R17+0x4] ;  /* 0x0000040011117983 */ /* 0x000f620000100800 */
[----:B------:R-:W-:Y:S01]  /*1400*/  IMAD.SHL.U32 R18, R16, 0x20, RZ ;  /* 0x0000002010127824 */ /* 0x000fe200078e00ff */
[----:B------:R-:W-:-:S06]  /*1410*/  UMOV UR4, URZ ;  /* 0x000000ff00047c82 */ /* 0x000fcc0008000000 */
.L_x_45:
        /* <DEDUP_REMOVED lines=173> */
[----:B------:R-:W-:-:S04]  /*1ef0*/  IADD3 R16, PT, PT, R16, 0x1, RZ ;  /* 0x0000000110107810 */ /* 0x000fc80007ffe0ff */
[----:B------:R-:W-:-:S13]  /*1f00*/  ISETP.NE.AND P0, PT, R16, 0x5, PT ;  /* 0x000000051000780c */ /* 0x000fda0003f05270 */
[----:B------:R-:W-:Y:S05]  /*1f10*/  @P0 BRA `(.L_x_46) ;  /* 0xfffffff400300947 */ /* 0x000fea000383ffff */
[----:B------:R2:W-:Y:S01]  /*1f20*/  STL [R1+0x4], R6 ;  /* 0x0000040601007387 */ /* 0x0005e20000100800 */
[----:B------:R-:W-:-:S03]  /*1f30*/  ISETP.NE.U32.AND P0, PT, R24, 0x3, PT ;  /* 0x000000031800780c */ /* 0x000fc60003f05070 */
[----:B------:R2:W-:Y:S01]  /*1f40*/  STL.64 [R1+0x8], R4 ;  /* 0x0000080401007387 */ /* 0x0005e20000100a00 */
[----:B------:R-:W-:-:S03]  /*1f50*/  ISETP.NE.AND.EX P0, PT, RZ, RZ, PT, P0 ;  /* 0x000000ffff00720c */ /* 0x000fc60003f05300 */
[----:B------:R2:W-:Y:S10]  /*1f60*/  STL.64 [R1+0x10], R2 ;  /* 0x0000100201007387 */ /* 0x0005f40000100a00 */
[----:B------:R-:W-:Y:S05]  /*1f70*/  @P0 BRA `(.L_x_42) ;  /* 0x0000000800fc0947 */ /* 0x000fea0003800000 */
[----:B------:R-:W-:Y:S01]  /*1f80*/  UMOV UR4, URZ ;  /* 0x000000ff00047c82 */ /* 0x000fe20008000000 */
[----:B------:R-:W-:Y:S01]  /*1f90*/  UMOV UR5, URZ ;  /* 0x000000ff00057c82 */ /* 0x000fe20008000000 */
[----:B--2---:R-:W-:Y:S01]  /*1fa0*/  IMAD.MOV.U32 R6, RZ, RZ, RZ ;  /* 0x000000ffff067224 */ /* 0x004fe200078e00ff */
[----:B------:R-:W-:Y:S01]  /*1fb0*/  MOV R3, UR4 ;  /* 0x0000000400037c02 */ /* 0x000fe20008000f00 */
[----:B------:R-:W-:Y:S01]  /*1fc0*/  IMAD.MOV.U32 R16, RZ, RZ, RZ ;  /* 0x000000ffff107224 */ /* 0x000fe200078e00ff */
[----:B------:R-:W-:Y:S01]  /*1fd0*/  MOV R4, UR5 ;  /* 0x0000000500047c02 */ /* 0x000fe20008000f00 */
[----:B------:R-:W-:Y:S02]  /*1fe0*/  IMAD.U32 R2, RZ, RZ, UR5 ;  /* 0x00000005ff027e24 */ /* 0x000fe4000f8e00ff */
[----:B------:R-:W-:-:S07]  /*1ff0*/  IMAD.U32 R5, RZ, RZ, UR4 ;  /* 0x00000004ff057e24 */ /* 0x000fce000f8e00ff */
.L_x_48:
[----:B------:R-:W-:-:S06]  /*2000*/  IMAD R17, R16, 0x4, R1 ;  /* 0x0000000410117824 */ /* 0x000fcc00078e0201 */
[----:B------:R-:W5:Y:S01]  /*2010*/  LDL R17, [R17+0x4] ;  /* 0x0000040011117983 */ /* 0x000f620000100800 */
[----:B------:R-:W-:Y:S01]  /*2020*/  IMAD.SHL.U32 R18, R16, 0x20, RZ ;  /* 0x0000002010127824 */ /* 0x000fe200078e00ff */
[----:B------:R-:W-:-:S06]  /*2030*/  UMOV UR4, URZ ;  /* 0x000000ff00047c82 */ /* 0x000fcc0008000000 */
.L_x_47:
[----:B-----5:R-:W-:Y:S02]  /*2040*/  SHF.R.U32.HI R30, RZ, UR4, R17 ;  /* 0x00000004ff1e7c19 */ /* 0x020fe40008011611 */
[----:B------:R-:W-:Y:S02]  /*2050*/  IADD3 R14, PT, PT, R18, UR4, RZ ;  /* 0x00000004120e7c10 */ /* 0x000fe4000fffe0ff */
        /* <DEDUP_REMOVED lines=45> */
[----:B------:R-:W-:Y:S02]  /*2330*/  @P3 LOP3.LUT R6, R6, R29, RZ, 0x3c, !PT ;  /* 0x0000001d06063212 */ /* 0x000fe400078e3cff */
[----:B----4-:R-:W-:Y:S01]  /*2340*/  @P1 LOP3.LUT R5, R5, R20, RZ, 0x3c, !PT ;  /* 0x0000001405051212 */ /* 0x010fe200078e3cff */
[----:B------:R-:W4:Y:S01]  /*2350*/  @P2 LDG.E R21, desc[UR6][R14.64+0x34] ;  /* 0x000034060e152981 */ /* 0x000f22000c1e1900 */
[----:B------:R-:W-:-:S03]  /*2360*/  @P1 LOP3.LUT R3, R3, R22, RZ, 0x3c, !PT ;  /* 0x0000001603031212 */ /* 0x000fc600078e3cff */
        /* <DEDUP_REMOVED lines=15> */
[----:B----4-:R-:W-:Y:S02]  /*2460*/  @P2 LOP3.LUT R2, R2, R21, RZ, 0x3c, !PT ;  /* 0x0000001502022212 */ /* 0x010fe400078e3cff */
[----:B---3--:R-:W-:Y:S02]  /*2470*/  @P2 LOP3.LUT R5, R5, R20, RZ, 0x3c, !PT ;  /* 0x0000001405052212 */ /* 0x008fe400078e3cff */
        /* <DEDUP_REMOVED lines=53> */
[----:B------:R-:W-:-:S03]  /*27d0*/  LOP3.LUT P0, RZ, R30, 0x8000, RZ, 0xc0, !PT ;  /* 0x000080001eff7812 */ /* 0x000fc6000780c0ff */
[----:B------:R-:W4:Y:S10]  /*27e0*/  @P4 LDG.E R30, desc[UR6][R14.64+0xf8] ;  /* 0x0000f8060e1e4981 */ /* 0x000f34000c1e1900 */
        /* <DEDUP_REMOVED lines=13> */
[----:B------:R-:W2:Y:S01]  /*28c0*/  @P2 LDG.E R22, desc[UR6][R14.64+0xd8] ;  /* 0x0000d8060e162981 */ /* 0x000ea2000c1e1900 */
[----:B------:R-:W-:-:S03]  /*28d0*/  @P3 LOP3.LUT R6, R6, R31, RZ, 0x3c, !PT ;  /* 0x0000001f06063212 */ /* 0x000fc600078e3cff */
[----:B------:R-:W2:Y:S01]  /*28e0*/  @P3 LDG.E R29, desc[UR6][R14.64+0xe0] ;  /* 0x0000e0060e1d3981 */ /* 0x000ea2000c1e1900 */
[----:B------:R-:W-:-:S03]  /*28f0*/  @P4 LOP3.LUT R6, R6, R33, RZ, 0x3c, !PT ;  /* 0x0000002106064212 */ /* 0x000fc600078e3cff */
[----:B------:R-:W2:Y:S04]  /*2900*/  @P3 LDG.E R31, desc[UR6][R14.64+0xe8] ;  /* 0x0000e8060e1f3981 */ /* 0x000ea8000c1e1900 */
[----:B------:R-:W2:Y:S01]  /*2910*/  @P4 LDG.E R33, desc[UR6][R14.64+0xf4] ;  /* 0x0000f4060e214981 */ /* 0x000ea2000c1e1900 */
[----:B------:R-:W-:-:S03]  /*2920*/  @P5 LOP3.LUT R6, R6, R19, RZ, 0x3c, !PT ;  /* 0x0000001306065212 */ /* 0x000fc600078e3cff */
[----:B------:R-:W2:Y:S01]  /*2930*/  @P6 LDG.E R19, desc[UR6][R14.64+0x124] ;  /* 0x000124060e136981 */ /* 0x000ea2000c1e1900 */
[----:B------:R-:W-:Y:S01]  /*2940*/  @P2 LOP3.LUT R2, R2, R25, RZ, 0x3c, !PT ;  /* 0x0000001902022212 */ /* 0x000fe200078e3cff */
[----:B------:R-:W-:-:S04]  /*2950*/  UIADD3 UR4, UPT, UPT, UR4, 0x10, URZ ;  /* 0x0000001004047890 */ /* 0x000fc8000fffe0ff */
[----:B------:R-:W-:Y:S01]  /*2960*/  UISETP.NE.AND UP0, UPT, UR4, 0x20, UPT ;  /* 0x000000200400788c */ /* 0x000fe2000bf05270 */
[----:B---3--:R-:W-:Y:S02]  /*2970*/  @P2 LOP3.LUT R5, R5, R20, RZ, 0x3c, !PT ;  /* 0x0000001405052212 */ /* 0x008fe400078e3cff */
[----:B----4-:R-:W-:Y:S02]  /*2980*/  @P2 LOP3.LUT R4, R4, R23, RZ, 0x3c, !PT ;  /* 0x0000001704042212 */ /* 0x010fe400078e3cff */
[----:B--2---:R-:W-:Y:S02]  /*2990*/  @P2 LOP3.LUT R3, R3, R22, RZ, 0x3c, !PT ;  /* 0x0000001603032212 */ /* 0x004fe400078e3cff */
        /* <DEDUP_REMOVED lines=26> */
[----:B------:R3:W-:Y:S04]  /*2b40*/  STL [R1+0x4], R6 ;  /* 0x0000040601007387 */ /* 0x0007e80000100800 */
[----:B------:R3:W-:Y:S04]  /*2b50*/  STL.64 [R1+0x8], R4 ;  /* 0x0000080401007387 */ /* 0x0007e80000100a00 */
[----:B------:R3:W-:Y:S02]  /*2b60*/  STL.64 [R1+0x10], R2 ;  /* 0x0000100201007387 */ /* 0x0007e40000100a00 */
.L_x_42:
[----:B------:R-:W-:Y:S05]  /*2b70*/  BSYNC.RECONVERGENT B1 ;  /* 0x0000000000017941 */ /* 0x000fea0003800200 */
.L_x_41:
[----:B------:R-:W-:Y:S01]  /*2b80*/  ISETP.GT.U32.AND P0, PT, R10, 0x3, PT ;  /* 0x000000030a00780c */ /* 0x000fe20003f04070 */
[----:B------:R-:W-:Y:S01]  /*2b90*/  VIADD R0, R0, 0x1 ;  /* 0x0000000100007836 */ /* 0x000fe20000000000 */
[--C-:B------:R-:W-:Y:S02]  /*2ba0*/  SHF.R.U64 R10, R10, 0x2, R13.reuse ;  /* 0x000000020a0a7819 */ /* 0x100fe4000000120d */
[----:B------:R-:W-:Y:S02]  /*2bb0*/  ISETP.GT.U32.AND.EX P0, PT, R13, RZ, PT, P0 ;  /* 0x000000ff0d00720c */ /* 0x000fe40003f04100 */
[----:B------:R-:W-:-:S11]  /*2bc0*/  SHF.R.U32.HI R13, RZ, 0x2, R13 ;  /* 0x00000002ff0d7819 */ /* 0x000fd6000001160d */
[----:B------:R-:W-:Y:S05]  /*2bd0*/  @P0 BRA `(.L_x_49) ;  /* 0xffffffd800cc0947 */ /* 0x000fea000383ffff */
.L_x_40:
[----:B------:R-:W-:Y:S05]  /*2be0*/  BSYNC.RECONVERGENT B0 ;  /* 0x0000000000007941 */ /* 0x000fea0003800200 */
.L_x_39:
[----:B------:R-:W4:Y:S01]  /*2bf0*/  LDCU.64 UR4, c[0x0][0x3a0] ;  /* 0x00007400ff0477ac */ /* 0x000f220008000a00 */
[----:B------:R-:W-:Y:S02]  /*2c00*/  ISETP.NE.AND P2, PT, R41, RZ, PT ;  /* 0x000000ff2900720c */ /* 0x000fe40003f45270 */
[C---:B0-----:R-:W-:Y:S02]  /*2c10*/  SHF.L.U32 R17, R44.reuse, 0x2, RZ ;  /* 0x000000022c117819 */ /* 0x041fe400000006ff */
[----:B------:R-:W-:-:S09]  /*2c20*/  SHF.L.U64.HI R0, R44, 0x2, R7 ;  /* 0x000000022c007819 */ /* 0x000fd20000010207 */
[----:B------:R-:W0:Y:S01]  /*2c30*/  @P2 LDC.64 R14, c[0x0][0x388] ;  /* 0x0000e200ff0e2b82 */ /* 0x000e220000000a00 */
[----:B----4-:R-:W-:Y:S01]  /*2c40*/  IADD3 R8, P0, PT, R17, UR4, RZ ;  /* 0x0000000411087c10 */ /* 0x010fe2000ff1e0ff */
[----:B------:R-:W4:Y:S06]  /*2c50*/  LDCU UR4, c[0x3][0x5c] ;  /* 0x00c00b80ff0477ac */ /* 0x000f2c0008000800 */
[----:B------:R-:W1:Y:S01]  /*2c60*/  @P2 LDC.64 R18, c[0x0][0x390] ;  /* 0x0000e400ff122b82 */ /* 0x000e620000000a00 */
[----:B------:R-:W-:-:S05]  /*2c70*/  IADD3.X R9, PT, PT, R0, UR5, RZ, P0, !PT ;  /* 0x0000000500097c10 */ /* 0x000fca00087fe4ff */
[----:B------:R-:W2:Y:S01]  /*2c80*/  @P2 LDG.E R39, desc[UR6][R8.64] ;  /* 0x0000000608272981 */ /* 0x000ea2000c1e1900 */
[----:B0-----:R-:W-:-:S05]  /*2c90*/  @P2 IADD3 R14, P0, PT, R17, R14, RZ ;  /* 0x0000000e110e2210 */ /* 0x001fca0007f1e0ff */
[----:B------:R-:W-:Y:S01]  /*2ca0*/  @P2 IMAD.X R15, R0, 0x1, R15, P0 ;  /* 0x00000001000f2824 */ /* 0x000fe200000e060f */
[----:B-1----:R-:W-:-:S04]  /*2cb0*/  @P2 IADD3 R16, P1, PT, R17, R18, RZ ;  /* 0x0000001211102210 */ /* 0x002fc80007f3e0ff */
[----:B------:R0:W5:Y:S01]  /*2cc0*/  @P2 LDG.E R37, desc[UR6][R14.64] ;  /* 0x000000060e252981 */ /* 0x000162000c1e1900 */
[----:B------:R-:W-:-:S05]  /*2cd0*/  @P2 IMAD.X R17, R0, 0x1, R19, P1 ;  /* 0x0000000100112824 */ /* 0x000fca00008e0613 */
[----:B------:R0:W5:Y:S01]  /*2ce0*/  @P2 LDG.E R42, desc[UR6][R16.64] ;  /* 0x00000006102a2981 */ /* 0x000162000c1e1900 */
[C---:B------:R-:W-:Y:S01]  /*2cf0*/  LEA R40, R11.reuse, R40, 0x2 ;  /* 0x000000280b287211 */ /* 0x040fe200078e10ff */
[----:B----4-:R-:W-:Y:S01]  /*2d00*/  UISETP.GE.AND UP0, UPT, UR4, 0x1, UPT ;  /* 0x000000010400788c */ /* 0x010fe2000bf06270 */
[----:B------:R-:W-:-:S03]  /*2d10*/  IMAD R38, R11, 0x4, R38 ;  /* 0x000000040b267824 */ /* 0x000fc600078e0226 */
[----:B--2---:R0:W-:Y:S05]  /*2d20*/  @P2 STS [R40], R39 ;  /* 0x0000002728002388 */ /* 0x0041ea0000000800 */
[----:B------:R-:W-:Y:S05]  /*2d30*/  BRA.U !UP0, `(.L_x_50) ;  /* 0x0000003908387547 */ /* 0x000fea000b800000 */
[----:B-----5:R-:W-:Y:S01]  /*2d40*/  FMUL R13, RZ, R42 ;  /* 0x0000002aff0d7220 */ /* 0x020fe20000400000 */
[----:B------:R-:W1:Y:S01]  /*2d50*/  LDCU UR4, c[0x3][0x54] ;  /* 0x00c00a80ff0477ac */ /* 0x000e620008000800 */
[----:B0-----:R-:W-:Y:S01]  /*2d60*/  IMAD.MOV R15, RZ, RZ, -R43 ;  /* 0x000000ffff0f7224 */ /* 0x001fe200078e0a2b */
[----:B------:R-:W-:Y:S01]  /*2d70*/  BSSY.RECONVERGENT B2, `(.L_x_51) ;  /* 0x0000012000027945 */ /* 0x000fe20003800200 */
[----:B------:R-:W0:Y:S01]  /*2d80*/  MUFU.RCP R0, R13 ;  /* 0x0000000d00007308 */ /* 0x000e220000001000 */
[----:B------:R-:W-:Y:S01]  /*2d90*/  HFMA2 R35, -RZ, RZ, 0, 0 ;  /* 0x00000000ff237431 */ /* 0x000fe200000001ff */
[----:B------:R-:W-:-:S06]  /*2da0*/  ISETP.NE.AND P2, PT, R11, RZ, PT ;  /* 0x000000ff0b00720c */ /* 0x000fcc0003f45270 */
[----:B------:R-:W2:Y:S01]  /*2db0*/  FCHK P0, RZ, R13 ;  /* 0x0000000dff007302 */ /* 0x000ea20000000000 */
[----:B-1----:R-:W-:Y:S02]  /*2dc0*/  IMAD R15, R15, UR4, RZ ;  /* 0x000000040f0f7c24 */ /* 0x002fe4000f8e02ff */
[----:B0-----:R-:W-:Y:S02]  /*2dd0*/  FFMA R9, -R13, R0, 1 ;  /* 0x3f8000000d097423 */ /* 0x001fe40000000100 */
[----:B------:R-:W-:-:S04]  /*2de0*/  IMAD.WIDE R26, R15, 0x4, R26 ;  /* 0x000000040f1a7825 */ /* 0x000fc800078e021a */
[----:B------:R-:W-:-:S04]  /*2df0*/  FFMA R0, R0, R9, R0 ;  /* 0x0000000900007223 */ /* 0x000fc80000000000 */
[----:B------:R-:W-:-:S04]  /*2e00*/  FFMA R9, RZ, R0, RZ ;  /* 0x00000000ff097223 */ /* 0x000fc800000000ff */
[----:B------:R-:W-:-:S04]  /*2e10*/  FFMA R8, -R13, R9, RZ ;  /* 0x000000090d087223 */ /* 0x000fc800000001ff */
[----:B------:R-:W-:Y:S01]  /*2e20*/  FFMA R0, R0, R8, R9 ;  /* 0x0000000800007223 */ /* 0x000fe20000000009 */
[----:B--2---:R-:W-:Y:S06]  /*2e30*/  @!P0 BRA `(.L_x_52) ;  /* 0x0000000000148947 */ /* 0x004fec0003800000 */
[----:B------:R-:W-:Y:S01]  /*2e40*/  IMAD.MOV.U32 R9, RZ, RZ, RZ ;  /* 0x000000ffff097224 */ /* 0x000fe200078e00ff */
[----:B------:R-:W-:Y:S01]  /*2e50*/  MOV R46, 0x2e80 ;  /* 0x00002e80002e7802 */ /* 0x000fe20000000f00 */
[----:B------:R-:W-:-:S07]  /*2e60*/  IMAD.MOV.U32 R8, RZ, RZ, R13 ;  /* 0x000000ffff087224 */ /* 0x000fce00078e000d */
[----:B---3--:R-:W-:Y:S05]  /*2e70*/  CALL.REL.NOINC `($__internal_3_$__cuda_sm3x_div_rn_noftz_f32_slowpath) ;  /* 0x0000003c00bc7944 */ /* 0x008fea0003c00000 */
[----:B------:R-:W-:-:S07]  /*2e80*/  MOV R0, R8 ;  /* 0x0000000800007202 */ /* 0x000fce0000000f00 */
.L_x_52:
[----:B------:R-:W-:Y:S05]  /*2e90*/  BSYNC.RECONVERGENT B2 ;  /* 0x0000000000027941 */ /* 0x000fea0003800200 */
.L_x_51:
[----:B------:R-:W-:Y:S01]  /*2ea0*/  FMUL R8, R13, R13 ;  /* 0x0000000d0d087220 */ /* 0x000fe20000400000 */
[----:B------:R-:W-:Y:S03]  /*2eb0*/  BSSY.RECONVERGENT B2, `(.L_x_53) ;  /* 0x000000d000027945 */ /* 0x000fe60003800200 */
[----:B------:R-:W0:Y:S08]  /*2ec0*/  MUFU.RCP R9, R8 ;  /* 0x0000000800097308 */ /* 0x000e300000001000 */
[----:B------:R-:W1:Y:S01]  /*2ed0*/  FCHK P0, RZ, R8 ;  /* 0x00000008ff007302 */ /* 0x000e620000000000 */
[----:B0-----:R-:W-:-:S04]  /*2ee0*/  FFMA R10, -R8, R9, 1 ;  /* 0x3f800000080a7423 */ /* 0x001fc80000000109 */
[----:B------:R-:W-:-:S04]  /*2ef0*/  FFMA R10, R9, R10, R9 ;  /* 0x0000000a090a7223 */ /* 0x000fc80000000009 */
[----:B------:R-:W-:-:S04]  /*2f00*/  FFMA R9, RZ, R10, RZ ;  /* 0x0000000aff097223 */ /* 0x000fc800000000ff */
[----:B------:R-:W-:-:S04]  /*2f10*/  FFMA R13, -R8, R9, RZ ;  /* 0x00000009080d7223 */ /* 0x000fc800000001ff */
[----:B------:R-:W-:Y:S01]  /*2f20*/  FFMA R13, R10, R13, R9 ;  /* 0x0000000d0a0d7223 */ /* 0x000fe20000000009 */
[----:B-1----:R-:W-:Y:S06]  /*2f30*/  @!P0 BRA `(.L_x_54) ;  /* 0x0000000000108947 */ /* 0x002fec0003800000 */
[----:B------:R-:W-:Y:S01]  /*2f40*/  IMAD.MOV.U32 R9, RZ, RZ, RZ ;  /* 0x000000ffff097224 */ /* 0x000fe200078e00ff */
[----:B------:R-:W-:-:S07]  /*2f50*/  MOV R46, 0x2f70 ;  /* 0x00002f70002e7802 */ /* 0x000fce0000000f00 */
[----:B---3--:R-:W-:Y:S05]  /*2f60*/  CALL.REL.NOINC `($__internal_3_$__cuda_sm3x_div_rn_noftz_f32_slowpath) ;  /* 0x0000003c00807944 */ /* 0x008fea0003c00000 */
[----:B------:R-:W-:-:S07]  /*2f70*/  IMAD.MOV.U32 R13, RZ, RZ, R8 ;  /* 0x000000ffff0d7224 */ /* 0x000fce00078e0008 */
.L_x_54:
[----:B------:R-:W-:Y:S05]  /*2f80*/  BSYNC.RECONVERGENT B2 ;  /* 0x0000000000027941 */ /* 0x000fea0003800200 */
.L_x_53:
[----:B------:R-:W0:Y:S01]  /*2f90*/  MUFU.RCP R8, R13 ;  /* 0x0000000d00087308 */ /* 0x000e220000001000 */
[----:B------:R-:W-:Y:S07]  /*2fa0*/  BSSY.RECONVERGENT B2, `(.L_x_55) ;  /* 0x000000d000027945 */ /* 0x000fee0003800200 */
[----:B------:R-:W1:Y:S01]  /*2fb0*/  FCHK P0, R0, R13 ;  /* 0x0000000d00007302 */ /* 0x000e620000000000 */
[----:B0-----:R-:W-:-:S04]  /*2fc0*/  FFMA R9, R8, -R13, 1 ;  /* 0x3f80000008097423 */ /* 0x001fc8000000080d */
[----:B------:R-:W-:-:S04]  /*2fd0*/  FFMA R9, R8, R9, R8 ;  /* 0x0000000908097223 */ /* 0x000fc80000000008 */
[----:B------:R-:W-:-:S04]  /*2fe0*/  FFMA R15, R9, R0, RZ ;  /* 0x00000000090f7223 */ /* 0x000fc800000000ff */
[----:B------:R-:W-:-:S04]  /*2ff0*/  FFMA R36, R15, -R13, R0 ;  /* 0x8000000d0f247223 */ /* 0x000fc80000000000 */
[----:B------:R-:W-:Y:S01]  /*3000*/  FFMA R36, R9, R36, R15 ;  /* 0x0000002409247223 */ /* 0x000fe2000000000f */
[----:B-1----:R-:W-:Y:S06]  /*3010*/  @!P0 BRA `(.L_x_56) ;  /* 0x0000000000148947 */ /* 0x002fec0003800000 */
[----:B------:R-:W-:Y:S01]  /*3020*/  MOV R9, R0 ;  /* 0x0000000000097202 */ /* 0x000fe20000000f00 */
[----:B------:R-:W-:Y:S01]  /*3030*/  IMAD.MOV.U32 R8, RZ, RZ, R13 ;  /* 0x000000ffff087224 */ /* 0x000fe200078e000d */
[----:B------:R-:W-:-:S07]  /*3040*/  MOV R46, 0x3060 ;  /* 0x00003060002e7802 */ /* 0x000fce0000000f00 */
[----:B---3--:R-:W-:Y:S05]  /*3050*/  CALL.REL.NOINC `($__internal_3_$__cuda_sm3x_div_rn_noftz_f32_slowpath) ;  /* 0x0000003c00447944 */ /* 0x008fea0003c00000 */
[----:B------:R-:W-:-:S07]  /*3060*/  IMAD.MOV.U32 R36, RZ, RZ, R8 ;  /* 0x000000ffff247224 */ /* 0x000fce00078e0008 */
.L_x_56:
[----:B------:R-:W-:Y:S05]  /*3070*/  BSYNC.RECONVERGENT B2 ;  /* 0x0000000000027941 */ /* 0x000fea0003800200 */
.L_x_55:
[----:B------:R-:W0:Y:S01]  /*3080*/  LDC R22, c[0x3][0x60] ;  /* 0x00c01800ff167b82 */ /* 0x000e220000000800 */
[----:B------:R-:W-:Y:S01]  /*3090*/  IADD3 R12, PT, PT, R12, -0x1, RZ ;  /* 0xffffffff0c0c7810 */ /* 0x000fe20007ffe0ff */
[----:B------:R-:W-:Y:S02]  /*30a0*/  IMAD.MOV.U32 R0, RZ, RZ, 0x2 ;  /* 0x00000002ff007424 */ /* 0x000fe400078e00ff */
[----:B------:R-:W-:Y:S02]  /*30b0*/  HFMA2 R32, -RZ, RZ, 0, 0 ;  /* 0x00000000ff207431 */ /* 0x000fe400000001ff */
[----:B------:R-:W-:Y:S01]  /*30c0*/  IMAD.MOV.U32 R33, RZ, RZ, -0x800000 ;  /* 0xff800000ff217424 */ /* 0x000fe200078e00ff */
[----:B------:R-:W-:Y:S01]  /*30d0*/  ISETP.NE.AND P0, PT, R11, R12, PT ;  /* 0x0000000c0b00720c */ /* 0x000fe20003f05270 */
[----:B------:R-:W-:Y:S01]  /*30e0*/  IMAD.MOV.U32 R25, RZ, RZ, 0x2abc4dd5 ;  /* 0x2abc4dd5ff197424 */ /* 0x000fe200078e00ff */
[----:B------:R-:W-:Y:S01]  /*30f0*/  SEL R34, R0, 0x3, !P2 ;  /* 0x0000000300227807 */ /* 0x000fe20005000000 */
[----:B------:R-:W-:Y:S01]  /*3100*/  IMAD.MOV.U32 R24, RZ, RZ, RZ ;  /* 0x000000ffff187224 */ /* 0x000fe200078e00ff */
[----:B------:R-:W-:Y:S01]  /*3110*/  MOV R23, R39 ;  /* 0x0000002700177202 */ /* 0x000fe20000000f00 */
[----:B------:R-:W-:-:S08]  /*3120*/  UMOV UR4, URZ ;  /* 0x000000ff00047c82 */ /* 0x000fd00008000000 */
[----:B------:R-:W-:Y:S02]  /*3130*/  @!P0 SEL R34, R0, 0x1, P2 ;  /* 0x0000000100228807 */ /* 0x000fe40001000000 */
[----:B0-----:R-:W-:-:S07]  /*3140*/  VIMNMX R22, PT, PT, R22, 0x1, !PT ;  /* 0x0000000116167848 */ /* 0x001fce0007fe0100 */
.L_x_149:
[----:B0-----:R-:W0:Y:S01]  /*3150*/  LDCU UR5, c[0x3][0x5c] ;  /* 0x00c00b80ff0577ac */ /* 0x001e220008000800 */
[----:B------:R-:W-:Y:S01]  /*3160*/  ISETP.NE.AND P0, PT, R41, RZ, PT ;  /* 0x000000ff2900720c */ /* 0x000fe20003f05270 */
[----:B------:R-:W-:Y:S01]  /*3170*/  BSSY.RECONVERGENT B2, `(.L_x_57) ;  /* 0x00002e3000027945 */ /* 0x000fe20003800200 */
[----:B------:R-:W-:-:S04]  /*3180*/  UIADD3 UR4, UPT, UPT, UR4, 0x1, URZ ;  /* 0x0000000104047890 */ /* 0x000fc8000fffe0ff */
[----:B0-----:R-:W-:-:S07]  /*3190*/  UISETP.NE.AND UP0, UPT, UR4, UR5, UPT ;  /* 0x000000050400728c */ /* 0x001fce000bf05270 */
[----:B------:R-:W-:Y:S05]  /*31a0*/  @!P0 BRA `(.L_x_58) ;  /* 0x0000002c007c8947 */ /* 0x000fea0003800000 */
[----:B------:R-:W0:Y:S02]  /*31b0*/  LDCU UR5, c[0x3][0x60] ;  /* 0x00c00c00ff0577ac */ /* 0x000e240008000800 */
[----:B0-----:R-:W-:-:S09]  /*31c0*/  UISETP.GE.AND UP1, UPT, UR5, 0x1, UPT ;  /* 0x000000010500788c */ /* 0x001fd2000bf26270 */
[----:B------:R-:W-:Y:S05]  /*31d0*/  BRA.U !UP1, `(.L_x_59) ;  /* 0x00000019093c7547 */ /* 0x000fea000b800000 */
[----:B------:R-:W0:Y:S02]  /*31e0*/  LDCU UR8, c[0x3][0x58] ;  /* 0x00c00b00ff0877ac */ /* 0x000e240008000800 */
[----:B0-----:R-:W-:-:S09]  /*31f0*/  UISETP.GE.AND UP1, UPT, UR8, 0x1, UPT ;  /* 0x000000010800788c */ /* 0x001fd2000bf26270 */
[----:B------:R-:W-:Y:S05]  /*3200*/  BRA.U !UP1, `(.L_x_60) ;  /* 0x0000001509407547 */ /* 0x000fea000b800000 */
[----:B------:R-:W-:-:S07]  /*3210*/  IMAD.MOV.U32 R20, RZ, RZ, RZ ;  /* 0x000000ffff147224 */ /* 0x000fce00078e00ff */
.L_x_99:
[----:B------:R-:W-:Y:S02]  /*3220*/  HFMA2 R0, -RZ, RZ, 0, 0 ;  /* 0x00000000ff007431 */ /* 0x000fe400000001ff */
[----:B------:R-:W-:Y:S01]  /*3230*/  IMAD.MOV.U32 R21, RZ, RZ, RZ ;  /* 0x000000ffff157224 */ /* 0x000fe200078e00ff */
[----:B------:R-:W-:Y:S01]  /*3240*/  CS2R R18, SRZ ;  /* 0x0000000000127805 */ /* 0x000fe2000001ff00 */
[----:B------:R-:W-:Y:S02]  /*3250*/  IMAD.MOV.U32 R28, RZ, RZ, R26 ;  /* 0x000000ffff1c7224 */ /* 0x000fe400078e001a */
[----:B------:R-:W-:-:S07]  /*3260*/  IMAD.MOV.U32 R29, RZ, RZ, R27 ;  /* 0x000000ffff1d7224 */ /* 0x000fce00078e001b */
.L_x_92:
[----:B------:R-:W0:Y:S02]  /*3270*/  LDC.64 R8, c[0x0][0x398] ;  /* 0x0000e600ff087b82 */ /* 0x000e240000000a00 */
[----:B0-----:R-:W-:-:S05]  /*3280*/  IMAD.WIDE.U32 R8, R19, 0x4, R8 ;  /* 0x0000000413087825 */ /* 0x001fca00078e0008 */
[----:B------:R-:W2:Y:S04]  /*3290*/  LDG.E R17, desc[UR6][R8.64] ;  /* 0x0000000608117981 */ /* 0x000ea8000c1e1900 */
[----:B------:R-:W2:Y:S02]  /*32a0*/  LDG.E R16, desc[UR6][R8.64+0x4] ;  /* 0x0000040608107981 */ /* 0x000ea4000c1e1900 */
[----:B--2---:R-:W-:-:S13]  /*32b0*/  ISETP.GE.AND P0, PT, R16, R17, PT ;  /* 0x000000111000720c */ /* 0x004fda0003f06270 */
[----:B------:R-:W-:Y:S05]  /*32c0*/  @!P0 BRA `(.L_x_61) ;  /* 0x0000001000288947 */ /* 0x000fea0003800000 */
[----:B------:R-:W-:-:S04]  /*32d0*/  IADD3 R16, PT, PT, R16, -R17, RZ ;  /* 0x8000001110107210 */ /* 0x000fc80007ffe0ff */
[C---:B------:R-:W-:Y:S01]  /*32e0*/  ISETP.GE.U32.AND P0, PT, R16.reuse, 0x3, PT ;  /* 0x000000031000780c */ /* 0x040fe20003f06070 */
[----:B------:R-:W-:-:S05]  /*32f0*/  VIADD R16, R16, 0x1 ;  /* 0x0000000110107836 */ /* 0x000fca0000000000 */
[----:B------:R-:W-:-:S07]  /*3300*/  LOP3.LUT R15, R16, 0x3, RZ, 0xc0, !PT ;  /* 0x00000003100f7812 */ /* 0x000fce00078ec0ff */
[----:B------:R-:W-:Y:S05]  /*3310*/  @!P0 BRA `(.L_x_62) ;  /* 0x0000000800488947 */ /* 0x000fea0003800000 */
[----:B------:R-:W-:Y:S01]  /*3320*/  LOP3.LUT R14, R16, 0xfffffffc, RZ, 0xc0, !PT ;  /* 0xfffffffc100e7812 */ /* 0x000fe200078ec0ff */
[----:B------:R-:W-:-:S07]  /*3330*/  IMAD.MOV.U32 R13, RZ, RZ, RZ ;  /* 0x000000ffff0d7224 */ /* 0x000fce00078e00ff */
.L_x_79:
[----:B------:R-:W-:-:S05]  /*3340*/  IMAD.WIDE R30, R17, 0x4, R28 ;  /* 0x00000004111e7825 */ /* 0x000fca00078e021c */
[----:B------:R-:W2:Y:S01]  /*3350*/  LD.E R10, desc[UR6][R30.64] ;  /* 0x000000061e0a7980 */ /* 0x000ea2000c101900 */
[----:B------:R-:W-:Y:S01]  /*3360*/  IADD3 R13, PT, PT, R13, 0x4, RZ ;  /* 0x000000040d0d7810 */ /* 0x000fe20007ffe0ff */
[----:B------:R-:W-:Y:S03]  /*3370*/  BSSY.RECONVERGENT B3, `(.L_x_63) ;  /* 0x0000021000037945 */ /* 0x000fe60003800200 */
[----:B------:R-:W-:Y:S02]  /*3380*/  ISETP.NE.AND P2, PT, R13, R14, PT ;  /* 0x0000000e0d00720c */ /* 0x000fe40003f45270 */
[----:B--2---:R-:W-:-:S13]  /*3390*/  FSETP.NE.AND P0, PT, |R10|, +INF , PT ;  /* 0x7f8000000a00780b */ /* 0x004fda0003f05200 */
[----:B------:R-:W-:Y:S05]  /*33a0*/  @!P0 BRA `(.L_x_64) ;  /* 0x0000000000748947 */ /* 0x000fea0003800000 */
[----:B------:R-:W0:Y:S01]  /*33b0*/  MUFU.RCP R45, R42 ;  /* 0x0000002a002d7308 */ /* 0x000e220000001000 */
[----:B------:R-:W-:Y:S01]  /*33c0*/  FADD R9, R10, -R23 ;  /* 0x800000170a097221 */ /* 0x000fe20000000000 */
[----:B------:R-:W-:Y:S06]  /*33d0*/  BSSY.RECONVERGENT B4, `(.L_x_65) ;  /* 0x000000b000047945 */ /* 0x000fec0003800200 */
[----:B------:R-:W1:Y:S01]  /*33e0*/  FCHK P0, R9, R42 ;  /* 0x0000002a09007302 */ /* 0x000e620000000000 */
[----:B0-----:R-:W-:-:S04]  /*33f0*/  FFMA R8, -R42, R45, 1 ;  /* 0x3f8000002a087423 */ /* 0x001fc8000000012d */
[----:B------:R-:W-:-:S04]  /*3400*/  FFMA R8, R45, R8, R45 ;  /* 0x000000082d087223 */ /* 0x000fc8000000002d */
[----:B------:R-:W-:-:S04]  /*3410*/  FFMA R45, R9, R8, RZ ;  /* 0x00000008092d7223 */ /* 0x000fc800000000ff */
[----:B------:R-:W-:-:S04]  /*3420*/  FFMA R10, -R42, R45, R9 ;  /* 0x0000002d2a0a7223 */ /* 0x000fc80000000109 */
[----:B------:R-:W-:Y:S01]  /*3430*/  FFMA R8, R8, R10, R45 ;  /* 0x0000000a08087223 */ /* 0x000fe2000000002d */
[----:B-1----:R-:W-:Y:S06]  /*3440*/  @!P0 BRA `(.L_x_66) ;  /* 0x00000000000c8947 */ /* 0x002fec0003800000 */
[----:B------:R-:W-:Y:S01]  /*3450*/  IMAD.MOV.U32 R8, RZ, RZ, R42 ;  /* 0x000000ffff087224 */ /* 0x000fe200078e002a */
[----:B------:R-:W-:-:S07]  /*3460*/  MOV R46, 0x3480 ;  /* 0x00003480002e7802 */ /* 0x000fce0000000f00 */
[----:B---3--:R-:W-:Y:S05]  /*3470*/  CALL.REL.NOINC `($__internal_3_$__cuda_sm3x_div_rn_noftz_f32_slowpath) ;  /* 0x00000038003c7944 */ /* 0x008fea0003c00000 */
.L_x_66:
[----:B------:R-:W-:Y:S05]  /*3480*/  BSYNC.RECONVERGENT B4 ;  /* 0x0000000000047941 */ /* 0x000fea0003800200 */
.L_x_65:
[----:B------:R-:W-:Y:S02]  /*3490*/  IMAD.MOV.U32 R10, RZ, RZ, 0x3bbb989d ;  /* 0x3bbb989dff0a7424 */ /* 0x000fe400078e00ff */
[----:B------:R-:W-:Y:S01]  /*34a0*/  FMUL.D2 R9, R8, -R8 ;  /* 0x8000000808097220 */ /* 0x000fe20000300000 */
[----:B------:R-:W-:-:S03]  /*34b0*/  MOV R45, 0x437c0000 ;  /* 0x437c0000002d7802 */ /* 0x000fc60000000f00 */
[----:B------:R-:W-:-:S04]  /*34c0*/  FFMA.SAT R10, R9, R10, 0.5 ;  /* 0x3f000000090a7423 */ /* 0x000fc8000000200a */
[----:B------:R-:W-:-:S04]  /*34d0*/  FFMA.RM R10, R10, R45, 12582913 ;  /* 0x4b4000010a0a7423 */ /* 0x000fc8000000402d */
[C---:B------:R-:W-:Y:S01]  /*34e0*/  FADD R46, R10.reuse, -12583039 ;  /* 0xcb40007f0a2e7421 */ /* 0x040fe20000000000 */
[----:B------:R-:W-:-:S03]  /*34f0*/  IMAD.SHL.U32 R10, R10, 0x800000, RZ ;  /* 0x008000000a0a7824 */ /* 0x000fc600078e00ff */
[----:B------:R-:W-:-:S04]  /*3500*/  FFMA R46, R9, 1.4426950216293334961, -R46 ;  /* 0x3fb8aa3b092e7823 */ /* 0x000fc8000000082e */
[----:B------:R-:W-:-:S04]  /*3510*/  FFMA R46, R9, 1.925963033500011079e-08, R46 ;  /* 0x32a57060092e7823 */ /* 0x000fc8000000002e */
[----:B------:R-:W0:Y:S02]  /*3520*/  MUFU.EX2 R9, R46 ;  /* 0x0000002e00097308 */ /* 0x000e240000000800 */
[----:B0-----:R-:W-:-:S04]  /*3530*/  FMUL R9, R10, R9 ;  /* 0x000000090a097220 */ /* 0x001fc80000400000 */
[----:B------:R-:W-:Y:S01]  /*3540*/  FMUL R45, R9, R8 ;  /* 0x00000008092d7220 */ /* 0x000fe20000400000 */
[----:B------:R-:W-:-:S03]  /*3550*/  FADD R21, R21, R9 ;  /* 0x0000000915157221 */ /* 0x000fc60000000000 */
[----:B------:R-:W-:Y:S01]  /*3560*/  FFMA R18, R45, R8, R18 ;  /* 0x000000082d127223 */ /* 0x000fe20000000012 */
[----:B------:R-:W-:-:S07]  /*3570*/  FADD R0, R0, R45 ;  /* 0x0000002d00007221 */ /* 0x000fce0000000000 */
.L_x_64:
[----:B------:R-:W-:Y:S05]  /*3580*/  BSYNC.RECONVERGENT B3 ;  /* 0x0000000000037941 */ /* 0x000fea0003800200 */
.L_x_63:
[----:B------:R-:W2:Y:S01]  /*3590*/  LD.E R8, desc[UR6][R30.64+0x4] ;  /* 0x000004061e087980 */ /* 0x000ea2000c101900 */
[----:B------:R-:W-:Y:S01]  /*35a0*/  BSSY.RECONVERGENT B3, `(.L_x_67) ;  /* 0x0000021000037945 */ /* 0x000fe20003800200 */
        /* <DEDUP_REMOVED lines=13> */
[----:B------:R-:W-:Y:S02]  /*3680*/  MOV R8, R42 ;  /* 0x0000002a00087202 */ /* 0x000fe40000000f00 */
[----:B------:R-:W-:-:S07]  /*3690*/  MOV R46, 0x36b0 ;  /* 0x000036b0002e7802 */ /* 0x000fce0000000f00 */
[----:B---3--:R-:W-:Y:S05]  /*36a0*/  CALL.REL.NOINC `($__internal_3_$__cuda_sm3x_div_rn_noftz_f32_slowpath) ;  /* 0x0000003400b07944 */ /* 0x008fea0003c00000 */
.L_x_70:
[----:B------:R-:W-:Y:S05]  /*36b0*/  BSYNC.RECONVERGENT B4 ;  /* 0x0000000000047941 */ /* 0x000fea0003800200 */
.L_x_69:
[----:B------:R-:W-:Y:S02]  /*36c0*/  IMAD.MOV.U32 R10, RZ, RZ, 0x3bbb989d ;  /* 0x3bbb989dff0a7424 */ /* 0x000fe400078e00ff */
[----:B------:R-:W-:Y:S01]  /*36d0*/  FMUL.D2 R9, R8, -R8 ;  /* 0x8000000808097220 */ /* 0x000fe20000300000 */
[----:B------:R-:W-:-:S03]  /*36e0*/  IMAD.MOV.U32 R45, RZ, RZ, 0x437c0000 ;  /* 0x437c0000ff2d7424 */ /* 0x000fc600078e00ff */
[----:B------:R-:W-:-:S04]  /*36f0*/  FFMA.SAT R10, R9, R10, 0.5 ;  /* 0x3f000000090a7423 */ /* 0x000fc8000000200a */
[----:B------:R-:W-:-:S04]  /*3700*/  FFMA.RM R10, R10, R45, 12582913 ;  /* 0x4b4000010a0a7423 */ /* 0x000fc8000000402d */
[C---:B------:R-:W-:Y:S01]  /*3710*/  FADD R46, R10.reuse, -12583039 ;  /* 0xcb40007f0a2e7421 */ /* 0x040fe20000000000 */
[----:B------:R-:W-:-:S03]  /*3720*/  SHF.L.U32 R10, R10, 0x17, RZ ;  /* 0x000000170a0a7819 */ /* 0x000fc600000006ff */
        /* <DEDUP_REMOVED lines=8> */
.L_x_68:
[----:B------:R-:W-:Y:S05]  /*37b0*/  BSYNC.RECONVERGENT B3 ;  /* 0x0000000000037941 */ /* 0x000fea0003800200 */
.L_x_67:
        /* <DEDUP_REMOVED lines=15> */
[----:B------:R-:W-:Y:S01]  /*38b0*/  MOV R46, 0x38e0 ;  /* 0x000038e0002e7802 */ /* 0x000fe20000000f00 */
[----:B------:R-:W-:-:S07]  /*38c0*/  IMAD.MOV.U32 R8, RZ, RZ, R42 ;  /* 0x000000ffff087224 */ /* 0x000fce00078e002a */
[----:B---3--:R-:W-:Y:S05]  /*38d0*/  CALL.REL.NOINC `($__internal_3_$__cuda_sm3x_div_rn_noftz_f32_slowpath) ;  /* 0x0000003400247944 */ /* 0x008fea0003c00000 */
.L_x_74:
[----:B------:R-:W-:Y:S05]  /*38e0*/  BSYNC.RECONVERGENT B4 ;  /* 0x0000000000047941 */ /* 0x000fea0003800200 */
.L_x_73:
[----:B------:R-:W-:Y:S02]  /*38f0*/  HFMA2 R10, -RZ, RZ, 0.96630859375, -0.0022525787353515625 ;  /* 0x3bbb989dff0a7431 */ /* 0x000fe400000001ff */
[----:B------:R-:W-:Y:S01]  /*3900*/  FMUL.D2 R9, R8, -R8 ;  /* 0x8000000808097220 */ /* 0x000fe20000300000 */
[----:B------:R-:W-:-:S03]  /*3910*/  IMAD.MOV.U32 R45, RZ, RZ, 0x437c0000 ;  /* 0x437c0000ff2d7424 */ /* 0x000fc600078e00ff */
        /* <DEDUP_REMOVED lines=12> */
.L_x_72:
[----:B------:R-:W-:Y:S05]  /*39e0*/  BSYNC.RECONVERGENT B3 ;  /* 0x0000000000037941 */ /* 0x000fea0003800200 */
.L_x_71:
        /* <DEDUP_REMOVED lines=14> */
[----:B------:R-:W-:Y:S01]  /*3ad0*/  MOV R9, R31 ;  /* 0x0000001f00097202 */ /* 0x000fe20000000f00 */
[----:B------:R-:W-:Y:S01]  /*3ae0*/  IMAD.MOV.U32 R8, RZ, RZ, R42 ;  /* 0x000000ffff087224 */ /* 0x000fe200078e002a */
[----:B------:R-:W-:-:S07]  /*3af0*/  MOV R46, 0x3b10 ;  /* 0x00003b10002e7802 */ /* 0x000fce0000000f00 */
[----:B---3--:R-:W-:Y:S05]  /*3b00*/  CALL.REL.NOINC `($__internal_3_$__cuda_sm3x_div_rn_noftz_f32_slowpath) ;  /* 0x0000003000987944 */ /* 0x008fea0003c00000 */
.L_x_78:
[----:B------:R-:W-:Y:S05]  /*3b10*/  BSYNC.RECONVERGENT B4 ;  /* 0x0000000000047941 */ /* 0x000fea0003800200 */
.L_x_77:
[----:B------:R-:W-:Y:S02]  /*3b20*/  HFMA2 R31, -RZ, RZ, 3.7421875, 0 ;  /* 0x437c0000ff1f7431 */ /* 0x000fe400000001ff */
[----:B------:R-:W-:Y:S02]  /*3b30*/  IMAD.MOV.U32 R10, RZ, RZ, 0x3bbb989d ;  /* 0x3bbb989dff0a7424 */ /* 0x000fe400078e00ff */
[----:B------:R-:W-:-:S04]  /*3b40*/  FMUL.D2 R9, R8, -R8 ;  /* 0x8000000808097220 */ /* 0x000fc80000300000 */
        /* <DEDUP_REMOVED lines=12> */
.L_x_76:
[----:B------:R-:W-:Y:S05]  /*3c10*/  BSYNC.RECONVERGENT B3 ;  /* 0x0000000000037941 */ /* 0x000fea0003800200 */
.L_x_75:
[----:B------:R-:W-:Y:S01]  /*3c20*/  VIADD R17, R17, 0x4 ;  /* 0x0000000411117836 */ /* 0x000fe20000000000 */
[----:B------:R-:W-:Y:S06]  /*3c30*/  @P2 BRA `(.L_x_79) ;  /* 0xfffffff400c02947 */ /* 0x000fec000383ffff */
.L_x_62:
[----:B------:R-:W-:Y:S01]  /*3c40*/  ISETP.NE.AND P0, PT, R15, RZ, PT ;  /* 0x000000ff0f00720c */ /* 0x000fe20003f05270 */
[----:B------:R-:W-:-:S12]  /*3c50*/  BSSY.RECONVERGENT B3, `(.L_x_61) ;  /* 0x0000071000037945 */ /* 0x000fd80003800200 */
[----:B------:R-:W-:Y:S05]  /*3c60*/  @!P0 BRA `(.L_x_80) ;  /* 0x0000000400bc8947 */ /* 0x000fea0003800000 */
[----:B------:R-:W-:-:S13]  /*3c70*/  ISETP.NE.AND P0, PT, R15, 0x1, PT ;  /* 0x000000010f00780c */ /* 0x000fda0003f05270 */
[----:B------:R-:W-:Y:S05]  /*3c80*/  @!P0 BRA `(.L_x_81) ;  /* 0x0000000400208947 */ /* 0x000fea0003800000 */
[----:B------:R-:W-:-:S05]  /*3c90*/  IMAD.WIDE R14, R17, 0x4, R28 ;  /* 0x00000004110e7825 */ /* 0x000fca00078e021c */
        /* <DEDUP_REMOVED lines=18> */
.L_x_85:
[----:B------:R-:W-:Y:S05]  /*3dc0*/  BSYNC.RECONVERGENT B5 ;  /* 0x0000000000057941 */ /* 0x000fea0003800200 */
.L_x_84:
        /* <DEDUP_REMOVED lines=15> */
.L_x_83:
[----:B------:R-:W-:Y:S05]  /*3ec0*/  BSYNC.RECONVERGENT B4 ;  /* 0x0000000000047941 */ /* 0x000fea0003800200 */
.L_x_82:
        /* <DEDUP_REMOVED lines=18> */
.L_x_89:
[----:B------:R-:W-:Y:S05]  /*3ff0*/  BSYNC.RECONVERGENT B5 ;  /* 0x0000000000057941 */ /* 0x000fea0003800200 */
.L_x_88:
        /* <DEDUP_REMOVED lines=15> */
.L_x_87:
[----:B------:R-:W-:Y:S05]  /*40f0*/  BSYNC.RECONVERGENT B4 ;  /* 0x0000000000047941 */ /* 0x000fea0003800200 */
.L_x_86:
[----:B------:R-:W-:-:S07]  /*4100*/  VIADD R17, R17, 0x2 ;  /* 0x0000000211117836 */ /* 0x000fce0000000000 */
.L_x_81:
[----:B------:R-:W-:-:S04]  /*4110*/  LOP3.LUT R16, R16, 0x1, RZ, 0xc0, !PT ;  /* 0x0000000110107812 */ /* 0x000fc800078ec0ff */
[----:B------:R-:W-:-:S13]  /*4120*/  ISETP.NE.U32.AND P0, PT, R16, 0x1, PT ;  /* 0x000000011000780c */ /* 0x000fda0003f05070 */
[----:B------:R-:W-:Y:S05]  /*4130*/  @P0 BRA `(.L_x_80) ;  /* 0x0000000000880947 */ /* 0x000fea0003800000 */
[----:B------:R-:W-:-:S06]  /*4140*/  IMAD.WIDE R8, R17, 0x4, R28 ;  /* 0x0000000411087825 */ /* 0x000fcc00078e021c */
[----:B------:R-:W2:Y:S02]  /*4150*/  LD.E R8, desc[UR6][R8.64] ;  /* 0x0000000608087980 */ /* 0x000ea4000c101900 */
        /* <DEDUP_REMOVED lines=16> */
.L_x_91:
[----:B------:R-:W-:Y:S05]  /*4260*/  BSYNC.RECONVERGENT B4 ;  /* 0x0000000000047941 */ /* 0x000fea0003800200 */
.L_x_90:
        /* <DEDUP_REMOVED lines=15> */
.L_x_80:
[----:B------:R-:W-:Y:S05]  /*4360*/  BSYNC.RECONVERGENT B3 ;  /* 0x0000000000037941 */ /* 0x000fea0003800200 */
.L_x_61:
[----:B------:R-:W0:Y:S01]  /*4370*/  LDCU UR5, c[0x3][0x58] ;  /* 0x00c00b00ff0577ac */ /* 0x000e220008000800 */
[----:B------:R-:W-:Y:S02]  /*4380*/  VIADD R19, R19, 0x2 ;  /* 0x0000000213137836 */ /* 0x000fe40000000000 */
[----:B------:R-:W-:Y:S01]  /*4390*/  IMAD.WIDE R28, R43, 0x4, R28 ;  /* 0x000000042b1c7825 */ /* 0x000fe200078e021c */
[----:B0-----:R-:W-:-:S06]  /*43a0*/  USHF.L.U32 UR5, UR5, 0x1, URZ ;  /* 0x0000000105057899 */ /* 0x001fcc00080006ff */
[----:B------:R-:W-:-:S13]  /*43b0*/  ISETP.GE.AND P0, PT, R19, UR5, PT ;  /* 0x0000000513007c0c */ /* 0x000fda000bf06270 */
[----:B------:R-:W-:Y:S05]  /*43c0*/  @!P0 BRA `(.L_x_92) ;  /* 0xffffffec00a88947 */ /* 0x000fea000383ffff */
[----:B------:R-:W-:Y:S01]  /*43d0*/  FMUL R15, R42, R21 ;  /* 0x000000152a0f7220 */ /* 0x000fe20000400000 */
[----:B------:R-:W-:Y:S03]  /*43e0*/  BSSY.RECONVERGENT B3, `(.L_x_93) ;  /* 0x000000e000037945 */ /* 0x000fe60003800200 */
[----:B------:R-:W0:Y:S08]  /*43f0*/  MUFU.RCP R8, R15 ;  /* 0x0000000f00087308 */ /* 0x000e300000001000 */
        /* <DEDUP_REMOVED lines=11> */
[----:B------:R-:W-:-:S07]  /*44b0*/  IMAD.MOV.U32 R13, RZ, RZ, R8 ;  /* 0x000000ffff0d7224 */ /* 0x000fce00078e0008 */
.L_x_94:
[----:B------:R-:W-:Y:S05]  /*44c0*/  BSYNC.RECONVERGENT B3 ;  /* 0x0000000000037941 */ /* 0x000fea0003800200 */
.L_x_93:
[----:B------:R-:W-:Y:S01]  /*44d0*/  FMUL R10, R15, R15 ;  /* 0x0000000f0f0a7220 */ /* 0x000fe20000400000 */
[C---:B------:R-:W-:Y:S01]  /*44e0*/  FADD R18, -R21.reuse, R18 ;  /* 0x0000001215127221 */ /* 0x040fe20000000100 */
[----:B------:R-:W-:Y:S01]  /*44f0*/  FMUL R0, R0, R0 ;  /* 0x0000000000007220 */ /* 0x000fe20000400000 */
[----:B------:R-:W-:Y:S01]  /*4500*/  BSSY.RECONVERGENT B3, `(.L_x_95) ;  /* 0x000000d000037945 */ /* 0x000fe20003800200 */
[----:B------:R-:W0:Y:S02]  /*4510*/  MUFU.RCP R8, R10 ;  /* 0x0000000a00087308 */ /* 0x000e240000001000 */
[----:B------:R-:W-:-:S06]  /*4520*/  FFMA R9, R21, R18, -R0 ;  /* 0x0000001215097223 */ /* 0x000fcc0000000800 */
[----:B------:R-:W1:Y:S01]  /*4530*/  FCHK P0, R9, R10 ;  /* 0x0000000a09007302 */ /* 0x000e620000000000 */
[----:B0-----:R-:W-:-:S04]  /*4540*/  FFMA R15, -R10, R8, 1 ;  /* 0x3f8000000a0f7423 */ /* 0x001fc80000000108 */
[----:B------:R-:W-:-:S04]  /*4550*/  FFMA R8, R8, R15, R8 ;  /* 0x0000000f08087223 */ /* 0x000fc80000000008 */
[----:B------:R-:W-:-:S04]  /*4560*/  FFMA R15, R9, R8, RZ ;  /* 0x00000008090f7223 */ /* 0x000fc800000000ff */
[----:B------:R-:W-:-:S04]  /*4570*/  FFMA R0, -R10, R15, R9 ;  /* 0x0000000f0a007223 */ /* 0x000fc80000000109 */
[----:B------:R-:W-:Y:S01]  /*4580*/  FFMA R8, R8, R0, R15 ;  /* 0x0000000008087223 */ /* 0x000fe2000000000f */
[----:B-1----:R-:W-:Y:S06]  /*4590*/  @!P0 BRA `(.L_x_96) ;  /* 0x00000000000c8947 */ /* 0x002fec0003800000 */
[----:B------:R-:W-:Y:S02]  /*45a0*/  MOV R8, R10 ;  /* 0x0000000a00087202 */ /* 0x000fe40000000f00 */
[----:B------:R-:W-:-:S07]  /*45b0*/  MOV R46, 0x45d0 ;  /* 0x000045d0002e7802 */ /* 0x000fce0000000f00 */
[----:B---3--:R-:W-:Y:S05]  /*45c0*/  CALL.REL.NOINC `($__internal_3_$__cuda_sm3x_div_rn_noftz_f32_slowpath) ;  /* 0x0000002400e87944 */ /* 0x008fea0003c00000 */
.L_x_96:
[----:B------:R-:W-:Y:S05]  /*45d0*/  BSYNC.RECONVERGENT B3 ;  /* 0x0000000000037941 */ /* 0x000fea0003800200 */
.L_x_95:
        /* <DEDUP_REMOVED lines=9> */
[----:B------:R-:W-:Y:S01]  /*4670*/  IMAD.MOV.U32 R9, RZ, RZ, R13 ;  /* 0x000000ffff097224 */ /* 0x000fe200078e000d */
[----:B------:R-:W-:-:S07]  /*4680*/  MOV R46, 0x46a0 ;  /* 0x000046a0002e7802 */ /* 0x000fce0000000f00 */
[----:B---3--:R-:W-:Y:S05]  /*4690*/  CALL.REL.NOINC `($__internal_3_$__cuda_sm3x_div_rn_noftz_f32_slowpath) ;  /* 0x0000002400b47944 */ /* 0x008fea0003c00000 */
[----:B------:R-:W-:-:S07]  /*46a0*/  MOV R0, R8 ;  /* 0x0000000800007202 */ /* 0x000fce0000000f00 */
.L_x_98:
[----:B------:R-:W-:Y:S05]  /*46b0*/  BSYNC.RECONVERGENT B3 ;  /* 0x0000000000037941 */ /* 0x000fea0003800200 */
.L_x_97:
[----:B------:R-:W-:Y:S02]  /*46c0*/  VIADD R20, R20, 0x1 ;  /* 0x0000000114147836 */ /* 0x000fe40000000000 */
[----:B------:R-:W-:-:S03]  /*46d0*/  FADD R23, -R0, R23 ;  /* 0x0000001700177221 */ /* 0x000fc60000000100 */
[----:B------:R-:W-:-:S13]  /*46e0*/  ISETP.NE.AND P0, PT, R20, R22, PT ;  /* 0x000000161400720c */ /* 0x000fda0003f05270 */
[----:B------:R-:W-:Y:S05]  /*46f0*/  @!P0 BRA `(.L_x_59) ;  /* 0x0000000000f48947 */ /* 0x000fea0003800000 */
[----:B------:R-:W-:Y:S05]  /*4700*/  BRA `(.L_x_99) ;  /* 0xffffffe800c47947 */ /* 0x000fea000383ffff */
.L_x_60:
[----:B------:R-:W-:-:S09]  /*4710*/  UISETP.GE.AND UP1, UPT, UR5, 0x4, UPT ;  /* 0x000000040500788c */ /* 0x000fd2000bf26270 */
[----:B------:R-:W-:Y:S05]  /*4720*/  BRA.U !UP1, `(.L_x_100) ;  /* 0x0000000109c87547 */ /* 0x000fea000b800000 */
[----:B------:R-:W-:-:S04]  /*4730*/  LOP3.LUT R0, R22, 0x7ffffffc, RZ, 0xc0, !PT ;  /* 0x7ffffffc16007812 */ /* 0x000fc800078ec0ff */
[----:B------:R-:W-:-:S04]  /*4740*/  IADD3 R0, PT, PT, -R0, RZ, RZ ;  /* 0x000000ff00007210 */ /* 0x000fc80007ffe1ff */
[----:B------:R-:W-:-:S13]  /*4750*/  ISETP.GE.AND P0, PT, R0, RZ, PT ;  /* 0x000000ff0000720c */ /* 0x000fda0003f06270 */
[----:B------:R-:W-:Y:S05]  /*4760*/  @P0 BRA `(.L_x_101) ;  /* 0x00000000009c0947 */ /* 0x000fea0003800000 */
[----:B------:R-:W-:Y:S01]  /*4770*/  IMAD.MOV R8, RZ, RZ, -R0 ;  /* 0x000000ffff087224 */ /* 0x000fe200078e0a00 */
[----:B------:R-:W-:-:S04]  /*4780*/  PLOP3.LUT P0, PT, PT, PT, PT, 0x80, 0x8 ;  /* 0x000000000008781c */ /* 0x000fc80003f0f070 */
[----:B------:R-:W-:-:S13]  /*4790*/  ISETP.GT.AND P1, PT, R8, 0xc, PT ;  /* 0x0000000c0800780c */ /* 0x000fda0003f24270 */
[----:B------:R-:W-:Y:S05]  /*47a0*/  @!P1 BRA `(.L_x_102) ;  /* 0x0000000000509947 */ /* 0x000fea0003800000 */
[----:B------:R-:W-:-:S13]  /*47b0*/  PLOP3.LUT P0, PT, PT, PT, PT, 0x8, 0x80 ;  /* 0x000000000080781c */ /* 0x000fda0003f0e170 */
.L_x_103:
[----:B------:R-:W-:Y:S01]  /*47c0*/  FADD R9, -R36, R23 ;  /* 0x0000001724097221 */ /* 0x000fe20000000100 */
[----:B------:R-:W-:-:S03]  /*47d0*/  IADD3 R0, PT, PT, R0, 0x10, RZ ;  /* 0x0000001000007810 */ /* 0x000fc60007ffe0ff */
[----:B------:R-:W-:Y:S01]  /*47e0*/  FADD R9, R9, -R36 ;  /* 0x8000002409097221 */ /* 0x000fe20000000000 */
[----:B------:R-:W-:-:S03]  /*47f0*/  ISETP.GE.AND P1, PT, R0, -0xc, PT ;  /* 0xfffffff40000780c */ /* 0x000fc60003f26270 */
[----:B------:R-:W-:-:S04]  /*4800*/  FADD R9, R9, -R36 ;  /* 0x8000002409097221 */ /* 0x000fc80000000000 */
        /* <DEDUP_REMOVED lines=12> */
[----:B------:R-:W-:Y:S01]  /*48d0*/  FADD R23, R9, -R36 ;  /* 0x8000002409177221 */ /* 0x000fe20000000000 */
[----:B------:R-:W-:Y:S06]  /*48e0*/  @!P1 BRA `(.L_x_103) ;  /* 0xfffffffc00b49947 */ /* 0x000fec000383ffff */
.L_x_102:
[----:B------:R-:W-:-:S05]  /*48f0*/  IMAD.MOV R8, RZ, RZ, -R0 ;  /* 0x000000ffff087224 */ /* 0x000fca00078e0a00 */
[----:B------:R-:W-:-:S13]  /*4900*/  ISETP.GT.AND P1, PT, R8, 0x4, PT ;  /* 0x000000040800780c */ /* 0x000fda0003f24270 */
[----:B------:R-:W-:Y:S05]  /*4910*/  @!P1 BRA `(.L_x_104) ;  /* 0x0000000000289947 */ /* 0x000fea0003800000 */
[--C-:B------:R-:W-:Y:S01]  /*4920*/  FADD R9, R23, -R36.reuse ;  /* 0x8000002417097221 */ /* 0x100fe20000000000 */
[----:B------:R-:W-:Y:S02]  /*4930*/  PLOP3.LUT P0, PT, PT, PT, PT, 0x8, 0x80 ;  /* 0x000000000080781c */ /* 0x000fe40003f0e170 */
[----:B------:R-:W-:Y:S01]  /*4940*/  IADD3 R0, PT, PT, R0, 0x8, RZ ;  /* 0x0000000800007810 */ /* 0x000fe20007ffe0ff */
[----:B------:R-:W-:-:S04]  /*4950*/  FADD R9, R9, -R36 ;  /* 0x8000002409097221 */ /* 0x000fc80000000000 */
[----:B------:R-:W-:-:S04]  /*4960*/  FADD R9, R9, -R36 ;  /* 0x8000002409097221 */ /* 0x000fc80000000000 */
[----:B------:R-:W-:-:S04]  /*4970*/  FADD R9, R9, -R36 ;  /* 0x8000002409097221 */ /* 0x000fc80000000000 */
[----:B------:R-:W-:-:S04]  /*4980*/  FADD R9, R9, -R36 ;  /* 0x8000002409097221 */ /* 0x000fc80000000000 */
[----:B------:R-:W-:-:S04]  /*4990*/  FADD R9, R9, -R36 ;  /* 0x8000002409097221 */ /* 0x000fc80000000000 */
[----:B------:R-:W-:-:S04]  /*49a0*/  FADD R9, R9, -R36 ;  /* 0x8000002409097221 */ /* 0x000fc80000000000 */
[----:B------:R-:W-:-:S07]  /*49b0*/  FADD R23, R9, -R36 ;  /* 0x8000002409177221 */ /* 0x000fce0000000000 */
.L_x_104:
[----:B------:R-:W-:-:S13]  /*49c0*/  ISETP.NE.OR P0, PT, R0, RZ, P0 ;  /* 0x000000ff0000720c */ /* 0x000fda0000705670 */
[----:B------:R-:W-:Y:S05]  /*49d0*/  @!P0 BRA `(.L_x_100) ;  /* 0x00000000001c8947 */ /* 0x000fea0003800000 */
.L_x_101:
[----:B------:R-:W-:Y:S02]  /*49e0*/  VIADD R0, R0, 0x4 ;  /* 0x0000000400007836 */ /* 0x000fe40000000000 */
[----:B------:R-:W-:-:S03]  /*49f0*/  FADD R9, -R36, R23 ;  /* 0x0000001724097221 */ /* 0x000fc60000000100 */
[----:B------:R-:W-:Y:S01]  /*4a00*/  ISETP.NE.AND P0, PT, R0, RZ, PT ;  /* 0x000000ff0000720c */ /* 0x000fe20003f05270 */
[----:B------:R-:W-:-:S04]  /*4a10*/  FADD R9, R9, -R36 ;  /* 0x8000002409097221 */ /* 0x000fc80000000000 */
[----:B------:R-:W-:-:S04]  /*4a20*/  FADD R9, R9, -R36 ;  /* 0x8000002409097221 */ /* 0x000fc80000000000 */
[----:B------:R-:W-:-:S04]  /*4a30*/  FADD R23, R9, -R36 ;  /* 0x8000002409177221 */ /* 0x000fc80000000000 */
[----:B------:R-:W-:Y:S05]  /*4a40*/  @P0 BRA `(.L_x_101) ;  /* 0xfffffffc00e40947 */ /* 0x000fea000383ffff */
.L_x_100:
[----:B------:R-:W-:-:S13]  /*4a50*/  LOP3.LUT P0, R0, R22, 0x3, RZ, 0xc0, !PT ;  /* 0x0000000316007812 */ /* 0x000fda000780c0ff */
[----:B------:R-:W-:Y:S05]  /*4a60*/  @!P0 BRA `(.L_x_59) ;  /* 0x0000000000188947 */ /* 0x000fea0003800000 */
[----:B------:R-:W-:Y:S01]  /*4a70*/  ISETP.NE.AND P0, PT, R0, 0x1, PT ;  /* 0x000000010000780c */ /* 0x000fe20003f05270 */
[----:B------:R-:W-:-:S03]  /*4a80*/  FADD R23, R23, -R36 ;  /* 0x8000002417177221 */ /* 0x000fc60000000000 */
[----:B------:R-:W-:-:S09]  /*4a90*/  ISETP.NE.AND P1, PT, R0, 0x2, P0 ;  /* 0x000000020000780c */ /* 0x000fd20000725270 */
[----:B------:R-:W-:-:S04]  /*4aa0*/  @P0 FADD R9, R23, -R36 ;  /* 0x8000002417090221 */ /* 0x000fc80000000000 */
[----:B------:R-:W-:-:S05]  /*4ab0*/  @P1 FADD R9, R9, -R36 ;  /* 0x8000002409091221 */ /* 0x000fca0000000000 */
[----:B------:R-:W-:-:S07]  /*4ac0*/  @P0 MOV R23, R9 ;  /* 0x0000000900170202 */ /* 0x000fce0000000f00 */
.L_x_59:
[----:B------:R-:W0:Y:S01]  /*4ad0*/  LDCU UR5, c[0x3][0x58] ;  /* 0x00c00b00ff0577ac */ /* 0x000e220008000800 */
[----:B------:R-:W-:Y:S01]  /*4ae0*/  IMAD.MOV.U32 R18, RZ, RZ, RZ ;  /* 0x000000ffff127224 */ /* 0x000fe200078e00ff */
[----:B------:R-:W-:Y:S01]  /*4af0*/  CS2R R16, SRZ ;  /* 0x0000000000107805 */ /* 0x000fe2000001ff00 */
[----:B0-----:R-:W-:-:S09]  /*4b00*/  UISETP.GE.AND UP1, UPT, UR5, 0x1, UPT ;  /* 0x000000010500788c */ /* 0x001fd2000bf26270 */
[----:B------:R-:W-:Y:S05]  /*4b10*/  BRA.U !UP1, `(.L_x_105) ;  /* 0x00000011096c7547 */ /* 0x000fea000b800000 */
[----:B------:R-:W-:Y:S01]  /*4b20*/  HFMA2 R0, -RZ, RZ, 0, 0 ;  /* 0x00000000ff007431 */ /* 0x000fe200000001ff */
[----:B------:R-:W-:Y:S01]  /*4b30*/  CS2R R16, SRZ ;  /* 0x0000000000107805 */ /* 0x000fe2000001ff00 */
[----:B------:R-:W-:Y:S01]  /*4b40*/  IMAD.MOV.U32 R18, RZ, RZ, RZ ;  /* 0x000000ffff127224 */ /* 0x000fe200078e00ff */
[----:B------:R-:W-:Y:S01]  /*4b50*/  MOV R28, R26 ;  /* 0x0000001a001c7202 */ /* 0x000fe20000000f00 */
[----:B------:R-:W-:-:S07]  /*4b60*/  IMAD.MOV.U32 R29, RZ, RZ, R27 ;  /* 0x000000ffff1d7224 */ /* 0x000fce00078e001b */
.L_x_137:
        /* <DEDUP_REMOVED lines=8> */
[----:B------:R-:W-:-:S12]  /*4bf0*/  VIADD R14, R14, 0x1 ;  /* 0x000000010e0e7836 */ /* 0x000fd80000000000 */
[----:B------:R-:W-:Y:S05]  /*4c00*/  @!P0 BRA `(.L_x_107) ;  /* 0x00000008004c8947 */ /* 0x000fea0003800000 */
[----:B------:R-:W-:-:S07]  /*4c10*/  HFMA2 R15, -RZ, RZ, 0, 0 ;  /* 0x00000000ff0f7431 */ /* 0x000fce00000001ff */
.L_x_124:
[----:B------:R-:W-:-:S05]  /*4c20*/  IMAD.WIDE R20, R13, 0x4, R28 ;  /* 0x000000040d147825 */ /* 0x000fca00078e021c */
[----:B------:R-:W2:Y:S01]  /*4c30*/  LD.E R8, desc[UR6][R20.64] ;  /* 0x0000000614087980 */ /* 0x000ea2000c101900 */
[----:B------:R-:W-:Y:S01]  /*4c40*/  BSSY.RECONVERGENT B3, `(.L_x_108) ;  /* 0x0000021000037945 */ /* 0x000fe20003800200 */
[----:B--2---:R-:W-:-:S13]  /*4c50*/  FSETP.NE.AND P0, PT, |R8|, +INF , PT ;  /* 0x7f8000000800780b */ /* 0x004fda0003f05200 */
[----:B------:R-:W-:Y:S05]  /*4c60*/  @!P0 BRA `(.L_x_109) ;  /* 0x0000000000788947 */ /* 0x000fea0003800000 */
[----:B------:R-:W0:Y:S01]  /*4c70*/  MUFU.RCP R9, R42 ;  /* 0x0000002a00097308 */ /* 0x000e220000001000 */
[----:B------:R-:W-:Y:S01]  /*4c80*/  FADD R19, -R23, R8 ;  /* 0x0000000817137221 */ /* 0x000fe20000000100 */
        /* <DEDUP_REMOVED lines=12> */
.L_x_111:
[----:B------:R-:W-:Y:S05]  /*4d50*/  BSYNC.RECONVERGENT B4 ;  /* 0x0000000000047941 */ /* 0x000fea0003800200 */
.L_x_110:
        /* <DEDUP_REMOVED lines=15> */
.L_x_109:
[----:B------:R-:W-:Y:S05]  /*4e50*/  BSYNC.RECONVERGENT B3 ;  /* 0x0000000000037941 */ /* 0x000fea0003800200 */
.L_x_108:
        /* <DEDUP_REMOVED lines=18> */
.L_x_115:
[----:B------:R-:W-:Y:S05]  /*4f80*/  BSYNC.RECONVERGENT B4 ;  /* 0x0000000000047941 */ /* 0x000fea0003800200 */
.L_x_114:
[----:B------:R-:W-:Y:S02]  /*4f90*/  HFMA2 R10, -RZ, RZ, 0.96630859375, -0.0022525787353515625 ;  /* 0x3bbb989dff0a7431 */ /* 0x000fe400000001ff */
        /* <DEDUP_REMOVED lines=14> */
.L_x_113:
[----:B------:R-:W-:Y:S05]  /*5080*/  BSYNC.RECONVERGENT B3 ;  /* 0x0000000000037941 */ /* 0x000fea0003800200 */
.L_x_112:
        /* <DEDUP_REMOVED lines=18> */
.L_x_119:
[----:B------:R-:W-:Y:S05]  /*51b0*/  BSYNC.RECONVERGENT B4 ;  /* 0x0000000000047941 */ /* 0x000fea0003800200 */
.L_x_118:
        /* <DEDUP_REMOVED lines=15> */
.L_x_117:
[----:B------:R-:W-:Y:S05]  /*52b0*/  BSYNC.RECONVERGENT B3 ;  /* 0x0000000000037941 */ /* 0x000fea0003800200 */
.L_x_116:
        /* <DEDUP_REMOVED lines=18> */
.L_x_123:
[----:B------:R-:W-:Y:S05]  /*53e0*/  BSYNC.RECONVERGENT B4 ;  /* 0x0000000000047941 */ /* 0x000fea0003800200 */
.L_x_122:
        /* <DEDUP_REMOVED lines=15> */
.L_x_121:
[----:B------:R-:W-:Y:S05]  /*54e0*/  BSYNC.RECONVERGENT B3 ;  /* 0x0000000000037941 */ /* 0x000fea0003800200 */
.L_x_120:
[----:B------:R-:W-:Y:S01]  /*54f0*/  VIADD R15, R15, 0x4 ;  /* 0x000000040f0f7836 */ /* 0x000fe20000000000 */
[----:B------:R-:W-:Y:S02]  /*5500*/  LOP3.LUT R8, R14, 0xfffffffc, RZ, 0xc0, !PT ;  /* 0xfffffffc0e087812 */ /* 0x000fe400078ec0ff */
[----:B------:R-:W-:Y:S02]  /*5510*/  IADD3 R13, PT, PT, R13, 0x4, RZ ;  /* 0x000000040d0d7810 */ /* 0x000fe40007ffe0ff */
[----:B------:R-:W-:-:S13]  /*5520*/  ISETP.NE.AND P0, PT, R15, R8, PT ;  /* 0x000000080f00720c */ /* 0x000fda0003f05270 */
[----:B------:R-:W-:Y:S05]  /*5530*/  @P0 BRA `(.L_x_124) ;  /* 0xfffffff400b80947 */ /* 0x000fea000383ffff */
.L_x_107:
[----:B------:R-:W-:Y:S01]  /*5540*/  LOP3.LUT P0, R8, R14, 0x3, RZ, 0xc0, !PT ;  /* 0x000000030e087812 */ /* 0x000fe2000780c0ff */
        /* <DEDUP_REMOVED lines=23> */
.L_x_130:
[----:B------:R-:W-:Y:S05]  /*56c0*/  BSYNC.RECONVERGENT B5 ;  /* 0x0000000000057941 */ /* 0x000fea0003800200 */
.L_x_129:
        /* <DEDUP_REMOVED lines=15> */
.L_x_128:
[----:B------:R-:W-:Y:S05]  /*57c0*/  BSYNC.RECONVERGENT B4 ;  /* 0x0000000000047941 */ /* 0x000fea0003800200 */
.L_x_127:
        /* <DEDUP_REMOVED lines=18> */
.L_x_134:
[----:B------:R-:W-:Y:S05]  /*58f0*/  BSYNC.RECONVERGENT B5 ;  /* 0x0000000000057941 */ /* 0x000fea0003800200 */
.L_x_133:
        /* <DEDUP_REMOVED lines=15> */
.L_x_132:
[----:B------:R-:W-:Y:S05]  /*59f0*/  BSYNC.RECONVERGENT B4 ;  /* 0x0000000000047941 */ /* 0x000fea0003800200 */
.L_x_131:
[----:B------:R-:W-:-:S07]  /*5a00*/  VIADD R13, R13, 0x2 ;  /* 0x000000020d0d7836 */ /* 0x000fce0000000000 */
.L_x_126:
        /* <DEDUP_REMOVED lines=21> */
.L_x_136:
[----:B------:R-:W-:Y:S05]  /*5b60*/  BSYNC.RECONVERGENT B4 ;  /* 0x0000000000047941 */ /* 0x000fea0003800200 */
.L_x_135:
        /* <DEDUP_REMOVED lines=15> */
.L_x_125:
[----:B------:R-:W-:Y:S05]  /*5c60*/  BSYNC.RECONVERGENT B3 ;  /* 0x0000000000037941 */ /* 0x000fea0003800200 */
.L_x_106:
[----:B------:R-:W0:Y:S01]  /*5c70*/  LDCU UR5, c[0x3][0x58] ;  /* 0x00c00b00ff0577ac */ /* 0x000e220008000800 */
[----:B------:R-:W-:Y:S02]  /*5c80*/  VIADD R0, R0, 0x2 ;  /* 0x0000000200007836 */ /* 0x000fe40000000000 */
[----:B------:R-:W-:Y:S01]  /*5c90*/  IMAD.WIDE R28, R43, 0x4, R28 ;  /* 0x000000042b1c7825 */ /* 0x000fe200078e021c */
[----:B0-----:R-:W-:-:S06]  /*5ca0*/  USHF.L.U32 UR5, UR5, 0x1, URZ ;  /* 0x0000000105057899 */ /* 0x001fcc00080006ff */
[----:B------:R-:W-:-:S13]  /*5cb0*/  ISETP.GE.AND P0, PT, R0, UR5, PT ;  /* 0x0000000500007c0c */ /* 0x000fda000bf06270 */
[----:B------:R-:W-:Y:S05]  /*5cc0*/  @!P0 BRA `(.L_x_137) ;  /* 0xffffffec00a88947 */ /* 0x000fea000383ffff */
.L_x_105:
        /* <DEDUP_REMOVED lines=14> */
[----:B------:R-:W-:-:S07]  /*5db0*/  MOV R0, R8 ;  /* 0x0000000800007202 */ /* 0x000fce0000000f00 */
.L_x_139:
[----:B------:R-:W-:Y:S05]  /*5dc0*/  BSYNC.RECONVERGENT B3 ;  /* 0x0000000000037941 */ /* 0x000fea0003800200 */
.L_x_138:
[----:B------:R-:W-:Y:S01]  /*5dd0*/  FMUL R14, R13, R13 ;  /* 0x0000000d0d0e7220 */ /* 0x000fe20000400000 */
[----:B------:R-:W-:Y:S01]  /*5de0*/  FADD R18, -R17, R18 ;  /* 0x0000001211127221 */ /* 0x000fe20000000100 */
        /* <DEDUP_REMOVED lines=14> */
.L_x_141:
[----:B------:R-:W-:Y:S05]  /*5ed0*/  BSYNC.RECONVERGENT B3 ;  /* 0x0000000000037941 */ /* 0x000fea0003800200 */
.L_x_140:
[----:B------:R-:W-:Y:S02]  /*5ee0*/  FSETP.NE.AND P0, PT, |R17|, +INF , PT ;  /* 0x7f8000001100780b */ /* 0x000fe40003f05200 */
[----:B------:R-:W-:Y:S02]  /*5ef0*/  PLOP3.LUT P1, PT, PT, PT, PT, 0x8, 0x80 ;  /* 0x000000000080781c */ /* 0x000fe40003f2e170 */
[----:B------:R-:W-:-:S04]  /*5f00*/  FSETP.EQU.OR P0, PT, |R23|, +INF , !P0 ;  /* 0x7f8000001700780b */ /* 0x000fc8000470a600 */
[----:B------:R-:W-:-:S13]  /*5f10*/  FSETP.EQU.OR P0, PT, |R0|, +INF , P0 ;  /* 0x7f8000000000780b */ /* 0x000fda000070a600 */
[----:B------:R-:W-:-:S04]  /*5f20*/  @!P0 FSETP.GEU.AND P2, PT, R8, RZ, PT ;  /* 0x000000ff0800820b */ /* 0x000fc80003f4e000 */
[----:B------:R-:W-:-:S04]  /*5f30*/  @!P0 FSETP.NE.AND P1, PT, |R8|, +INF , !P2 ;  /* 0x7f8000000800880b */ /* 0x000fc80005725200 */
[----:B------:R-:W-:Y:S02]  /*5f40*/  @!P0 FSEL R12, R17, R12, P1 ;  /* 0x0000000c110c8208 */ /* 0x000fe40000800000 */
[----:B------:R-:W-:Y:S02]  /*5f50*/  @!P0 FSEL R11, R8, R11, P1 ;  /* 0x0000000b080b8208 */ /* 0x000fe40000800000 */
[----:B------:R-:W-:-:S13]  /*5f60*/  FSETP.LEU.OR P2, PT, R12, R33, !P1 ;  /* 0x000000210c00720b */ /* 0x000fda0004f4b400 */
[----:B------:R0:W-:Y:S01]  /*5f70*/  @!P2 STS [R40], R23 ;  /* 0x000000172800a388 */ /* 0x0001e20000000800 */
[----:B------:R-:W-:-:S03]  /*5f80*/  @!P2 MOV R33, R12 ;  /* 0x0000000c0021a202 */ /* 0x000fc60000000f00 */
[----:B------:R0:W-:Y:S04]  /*5f90*/  @!P2 STS [R38], R11 ;  /* 0x0000000b2600a388 */ /* 0x0001e80000000800 */
.L_x_58:
[----:B------:R-:W-:Y:S05]  /*5fa0*/  BSYNC.RECONVERGENT B2 ;  /* 0x0000000000027941 */ /* 0x000fea0003800200 */
.L_x_57:
[----:B------:R-:W-:Y:S01]  /*5fb0*/  BAR.SYNC.DEFER_BLOCKING 0x0 ;  /* 0x0000000000007b1d */ /* 0x000fe20000010000 */
[----:B------:R-:W-:-:S05]  /*5fc0*/  ISETP.NE.AND P0, PT, R41, RZ, PT ;  /* 0x000000ff2900720c */ /* 0x000fca0003f05270 */
[----:B------:R-:W-:Y:S08]  /*5fd0*/  BSSY.RECONVERGENT B0, `(.L_x_142) ;  /* 0x0000060000007945 */ /* 0x000ff00003800200 */
[----:B------:R-:W-:Y:S05]  /*5fe0*/  @!P0 BRA `(.L_x_143) ;  /* 0x0000000400788947 */ /* 0x000fea0003800000 */
[----:B------:R-:W1:Y:S01]  /*5ff0*/  S2R R0, SR_TID.Y ;  /* 0x0000000000007919 */ /* 0x000e620000002200 */
[----:B------:R-:W1:Y:S01]  /*6000*/  LDCU UR5, c[0x0][0x360] ;  /* 0x00006c00ff0577ac */ /* 0x000e620008000800 */
[----:B------:R-:W-:Y:S01]  /*6010*/  ISETP.NE.AND P1, PT, R32, 0x1, PT ;  /* 0x000000012000780c */ /* 0x000fe20003f25270 */
[----:B------:R-:W-:Y:S01]  /*6020*/  BSSY.RECONVERGENT B1, `(.L_x_144) ;  /* 0x0000058000017945 */ /* 0x000fe20003800200 */
[----:B------:R-:W1:Y:S01]  /*6030*/  S2R R9, SR_TID.X ;  /* 0x0000000000097919 */ /* 0x000e620000002100 */
[----:B------:R-:W-:Y:S01]  /*6040*/  MOV R14, R35 ;  /* 0x00000023000e7202 */ /* 0x000fe20000000f00 */
[----:B------:R-:W-:Y:S02]  /*6050*/  IMAD.MOV.U32 R32, RZ, RZ, RZ ;  /* 0x000000ffff207224 */ /* 0x000fe400078e00ff */
[----:B-1----:R-:W-:Y:S02]  /*6060*/  IMAD R0, R0, UR5, R9 ;  /* 0x0000000500007c24 */ /* 0x002fe4000f8e0209 */
[----:B------:R-:W-:-:S03]  /*6070*/  VIADD R9, R24, 0xffffffff ;  /* 0xffffffff18097836 */ /* 0x000fc60000000000 */
[----:B------:R-:W-:-:S13]  /*6080*/  ISETP.NE.AND P0, PT, R0, RZ, PT ;  /* 0x000000ff0000720c */ /* 0x000fda0003f05270 */
[----:B------:R-:W-:-:S05]  /*6090*/  @!P0 IADD3 R9, PT, PT, R24, RZ, RZ ;  /* 0x000000ff18098210 */ /* 0x000fca0007ffe0ff */
[----:B------:R-:W-:-:S05]  /*60a0*/  IMAD R9, R9, 0x4, R40 ;  /* 0x0000000409097824 */ /* 0x000fca00078e0228 */
[----:B------:R-:W1:Y:S02]  /*60b0*/  LDS R0, [R9] ;  /* 0x0000000009007984 */ /* 0x000e640000000800 */
[----:B-1----:R-:W-:-:S04]  /*60c0*/  FSETP.NE.AND P0, PT, |R0|, +INF , PT ;  /* 0x7f8000000000780b */ /* 0x002fc80003f05200 */
[----:B------:R-:W-:-:S05]  /*60d0*/  FSEL R0, R23, R0, !P0 ;  /* 0x0000000017007208 */ /* 0x000fca0004000000 */
[----:B0-----:R-:W-:Y:S01]  /*60e0*/  FADD R23, R39, R0 ;  /* 0x0000000027177221 */ /* 0x001fe20000000000 */
[----:B------:R-:W-:Y:S06]  /*60f0*/  @!P1 BRA `(.L_x_145) ;  /* 0x0000000400289947 */ /* 0x000fec0003800000 */
[----:B------:R-:W-:Y:S01]  /*6100*/  SHF.R.U32.HI R9, RZ, 0x2, R6 ;  /* 0x00000002ff097819 */ /* 0x000fe20000011606 */
[----:B------:R-:W-:Y:S01]  /*6110*/  IMAD.MOV.U32 R13, RZ, RZ, 0x3e055027 ;  /* 0x3e055027ff0d7424 */ /* 0x000fe200078e00ff */
[----:B------:R-:W-:Y:S01]  /*6120*/  SHF.L.U32 R0, R3, 0x4, RZ ;  /* 0x0000000403007819 */ /* 0x000fe200000006ff */
[----:B------:R-:W-:Y:S01]  /*6130*/  BSSY.RECONVERGENT B2, `(.L_x_146) ;  /* 0x000003a000027945 */ /* 0x000fe20003800200 */
[----:B------:R-:W-:Y:S02]  /*6140*/  LOP3.LUT R9, R9, R6, RZ, 0x3c, !PT ;  /* 0x0000000609097212 */ /* 0x000fe400078e3cff */
[----:B------:R-:W-:-:S03]  /*6150*/  MOV R15, 0x7f800000 ;  /* 0x7f800000000f7802 */ /* 0x000fc60000000f00 */
[----:B---3--:R-:W-:-:S05]  /*6160*/  IMAD.SHL.U32 R6, R9, 0x2, RZ ;  /* 0x0000000209067824 */ /* 0x008fca00078e00ff */
[----:B------:R-:W-:Y:S01]  /*6170*/  LOP3.LUT R0, R9, R6, R0, 0x96, !PT ;  /* 0x0000000609007212 */ /* 0x000fe200078e9600 */
[----:B------:R-:W-:-:S03]  /*6180*/  HFMA2 R9, -RZ, RZ, 0.1171875, 0 ;  /* 0x2f800000ff097431 */ /* 0x000fc600000001ff */
[----:B------:R-:W-:-:S04]  /*6190*/  LOP3.LUT R8, R0, R3, RZ, 0x3c, !PT ;  /* 0x0000000300087212 */ /* 0x000fc800078e3cff */
[C---:B------:R-:W-:Y:S01]  /*61a0*/  IADD3 R0, PT, PT, R25.reuse, 0x587c5, R8 ;  /* 0x000587c519007810 */ /* 0x040fe20007ffe008 */
[----:B------:R-:W-:-:S03]  /*61b0*/  VIADD R25, R25, 0xb0f8a ;  /* 0x000b0f8a19197836 */ /* 0x000fc60000000000 */
[----:B------:R-:W-:-:S05]  /*61c0*/  I2FP.F32.U32 R0, R0 ;  /* 0x0000000000007245 */ /* 0x000fca0000201000 */
[----:B------:R-:W-:-:S05]  /*61d0*/  FFMA R6, R0, R9, 1.1641532182693481445e-10 ;  /* 0x2f00000000067423 */ /* 0x000fca0000000009 */
[----:B------:R-:W-:-:S13]  /*61e0*/  FSETP.GEU.AND P0, PT, R6, 1.175494350822287508e-38, PT ;  /* 0x008000000600780b */ /* 0x000fda0003f0e000 */
[----:B------:R-:W-:-:S04]  /*61f0*/  @!P0 FMUL R6, R6, 8388608 ;  /* 0x4b00000006068820 */ /* 0x000fc80000400000 */
[----:B------:R-:W-:-:S05]  /*6200*/  VIADD R0, R6, 0xc0d55555 ;  /* 0xc0d5555506007836 */ /* 0x000fca0000000000 */
[----:B------:R-:W-:-:S04]  /*6210*/  LOP3.LUT R9, R0, 0xff800000, RZ, 0xc0, !PT ;  /* 0xff80000000097812 */ /* 0x000fc800078ec0ff */
[-C--:B------:R-:W-:Y:S02]  /*6220*/  IADD3 R0, PT, PT, R6, -R9.reuse, RZ ;  /* 0x8000000906007210 */ /* 0x080fe40007ffe0ff */
[----:B------:R-:W-:-:S03]  /*6230*/  I2FP.F32.S32 R9, R9 ;  /* 0x0000000900097245 */ /* 0x000fc60000201400 */
[----:B------:R-:W-:Y:S01]  /*6240*/  FADD R10, R0, -1 ;  /* 0xbf800000000a7421 */ /* 0x000fe20000000000 */
[----:B------:R-:W-:Y:S02]  /*6250*/  FSEL R0, RZ, -23, P0 ;  /* 0xc1b80000ff007808 */ /* 0x000fe40000000000 */
[----:B------:R-:W-:Y:S01]  /*6260*/  ISETP.GT.U32.AND P0, PT, R6, 0x7f7fffff, PT ;  /* 0x7f7fffff0600780c */ /* 0x000fe20003f04070 */
[C---:B------:R-:W-:Y:S02]  /*6270*/  FFMA R13, R10.reuse, -R13, 0.14084610342979431152 ;  /* 0x3e1039f60a0d7423 */ /* 0x040fe4000000080d */
[----:B------:R-:W-:Y:S01]  /*6280*/  FFMA R0, R9, 1.1920928955078125e-07, R0 ;  /* 0x3400000009007823 */ /* 0x000fe20000000000 */
[----:B------:R-:W-:Y:S01]  /*6290*/  SHF.R.U32.HI R9, RZ, 0x2, R4 ;  /* 0x00000002ff097819 */ /* 0x000fe20000011604 */
[----:B------:R-:W-:-:S03]  /*62a0*/  FFMA R13, R10, R13, -0.12148627638816833496 ;  /* 0xbdf8cdcc0a0d7423 */ /* 0x000fc6000000000d */
[----:B------:R-:W-:Y:S01]  /*62b0*/  LOP3.LUT R9, R9, R4, RZ, 0x3c, !PT ;  /* 0x0000000409097212 */ /* 0x000fe200078e3cff */
[----:B------:R-:W-:-:S04]  /*62c0*/  FFMA R13, R10, R13, 0.13980610668659210205 ;  /* 0x3e0f29550a0d7423 */ /* 0x000fc8000000000d */
[----:B------:R-:W-:Y:S01]  /*62d0*/  FFMA R13, R10, R13, -0.16684235632419586182 ;  /* 0xbe2ad8b90a0d7423 */ /* 0x000fe2000000000d */
[----:B------:R-:W-:-:S03]  /*62e0*/  IMAD.SHL.U32 R4, R9, 0x2, RZ ;  /* 0x0000000209047824 */ /* 0x000fc600078e00ff */
[----:B------:R-:W-:-:S04]  /*62f0*/  FFMA R13, R10, R13, 0.20012299716472625732 ;  /* 0x3e4ced0b0a0d7423 */ /* 0x000fc8000000000d */
[----:B------:R-:W-:-:S04]  /*6300*/  FFMA R13, R10, R13, -0.24999669194221496582 ;  /* 0xbe7fff220a0d7423 */ /* 0x000fc8000000000d */
[----:B------:R-:W-:-:S04]  /*6310*/  FFMA R13, R10, R13, 0.33333182334899902344 ;  /* 0x3eaaaa780a0d7423 */ /* 0x000fc8000000000d */
[----:B------:R-:W-:-:S04]  /*6320*/  FFMA R13, R10, R13, -0.5 ;  /* 0xbf0000000a0d7423 */ /* 0x000fc8000000000d */
[----:B------:R-:W-:-:S04]  /*6330*/  FMUL R13, R10, R13 ;  /* 0x0000000d0a0d7220 */ /* 0x000fc80000400000 */
[----:B------:R-:W-:-:S04]  /*6340*/  FFMA R13, R10, R13, R10 ;  /* 0x0000000d0a0d7223 */ /* 0x000fc8000000000a */
[----:B------:R-:W-:Y:S01]  /*6350*/  FFMA R13, R0, 0.69314718246459960938, R13 ;  /* 0x3f317218000d7823 */ /* 0x000fe2000000000d */
[C---:B------:R-:W-:Y:S01]  /*6360*/  @P0 FFMA R13, R6.reuse, R15, +INF ;  /* 0x7f800000060d0423 */ /* 0x040fe2000000000f */
[----:B------:R-:W-:Y:S02]  /*6370*/  FSETP.NEU.AND P0, PT, R6, RZ, PT ;  /* 0x000000ff0600720b */ /* 0x000fe40003f0d000 */
[----:B------:R-:W-:Y:S01]  /*6380*/  SHF.L.U32 R0, R8, 0x4, RZ ;  /* 0x0000000408007819 */ /* 0x000fe200000006ff */
[----:B------:R-:W-:-:S03]  /*6390*/  FMUL R13, R13, -2 ;  /* 0xc00000000d0d7820 */ /* 0x000fc60000400000 */
[----:B------:R-:W-:Y:S02]  /*63a0*/  LOP3.LUT R9, R9, R4, R0, 0x96, !PT ;  /* 0x0000000409097212 */ /* 0x000fe400078e9600 */
[----:B------:R-:W-:Y:S02]  /*63b0*/  FSEL R6, R13, +INF , P0 ;  /* 0x7f8000000d067808 */ /* 0x000fe40000000000 */
[----:B------:R-:W-:Y:S01]  /*63c0*/  LOP3.LUT R10, R9, R8, RZ, 0x3c, !PT ;  /* 0x00000008090a7212 */ /* 0x000fe200078e3cff */
[----:B------:R-:W-:Y:S01]  /*63d0*/  HFMA2 R9, -RZ, RZ, 0.1495361328125, 0.0004794597625732421875 ;  /* 0x30c90fdbff097431 */ /* 0x000fe200000001ff */
[----:B------:R-:W-:Y:S01]  /*63e0*/  IADD3 R4, PT, PT, R6, -0xd000000, RZ ;  /* 0xf300000006047810 */ /* 0x000fe20007ffe0ff */
[----:B------:R0:W1:Y:S02]  /*63f0*/  MUFU.RSQ R13, R6 ;  /* 0x00000006000d7308 */ /* 0x0000640000001400 */
[----:B------:R-:W-:Y:S01]  /*6400*/  IMAD.IADD R0, R10, 0x1, R25 ;  /* 0x000000010a007824 */ /* 0x000fe200078e0219 */
[----:B------:R-:W-:-:S04]  /*6410*/  ISETP.GT.U32.AND P0, PT, R4, 0x727fffff, PT ;  /* 0x727fffff0400780c */ /* 0x000fc80003f04070 */
[----:B------:R-:W-:-:S05]  /*6420*/  I2FP.F32.U32 R0, R0 ;  /* 0x0000000000007245 */ /* 0x000fca0000201000 */
[----:B------:R-:W-:-:S04]  /*6430*/  FFMA R17, R0, R9, 7.314590599882819788e-10 ;  /* 0x30490fdb00117423 */ /* 0x000fc80000000009 */
[----:B0-----:R-:W-:Y:S05]  /*6440*/  @!P0 BRA `(.L_x_147) ;  /* 0x0000000000108947 */ /* 0x001fea0003800000 */
[----:B------:R-:W-:-:S07]  /*6450*/  MOV R16, 0x6470 ;  /* 0x0000647000107802 */ /* 0x000fce0000000f00 */
[----:B-1----:R-:W-:Y:S05]  /*6460*/  CALL.REL.NOINC `($__internal_2_$__cuda_sm20_sqrt_rn_f32_slowpath) ;  /* 0x0000000400e47944 */ /* 0x002fea0003c00000 */
[----:B------:R-:W-:Y:S01]  /*6470*/  IMAD.MOV.U32 R35, RZ, RZ, R4 ;  /* 0x000000ffff237224 */ /* 0x000fe200078e0004 */
[----:B------:R-:W-:Y:S06]  /*6480*/  BRA `(.L_x_148) ;  /* 0x0000000000107947 */ /* 0x000fec0003800000 */
.L_x_147:
[----:B-1----:R-:W-:Y:S01]  /*6490*/  FMUL.FTZ R35, R6, R13 ;  /* 0x0000000d06237220 */ /* 0x002fe20000410000 */
[----:B------:R-:W-:-:S03]  /*64a0*/  FMUL.FTZ R4, R13, 0.5 ;  /* 0x3f0000000d047820 */ /* 0x000fc60000410000 */
[----:B------:R-:W-:-:S04]  /*64b0*/  FFMA R0, -R35, R35, R6 ;  /* 0x0000002323007223 */ /* 0x000fc80000000106 */
[----:B------:R-:W-:-:S07]  /*64c0*/  FFMA R35, R0, R4, R35 ;  /* 0x0000000400237223 */ /* 0x000fce0000000023 */
.L_x_148:
[----:B------:R-:W-:Y:S05]  /*64d0*/  BSYNC.RECONVERGENT B2 ;  /* 0x0000000000027941 */ /* 0x000fea0003800200 */
.L_x_146:
[----:B------:R-:W-:Y:S01]  /*64e0*/  FMUL.RZ R13, R17, 0.15915493667125701904 ;  /* 0x3e22f983110d7820 */ /* 0x000fe2000040c000 */
[----:B------:R-:W-:Y:S01]  /*64f0*/  MOV R9, R3 ;  /* 0x0000000300097202 */ /* 0x000fe20000000f00 */
[----:B------:R-:W-:Y:S01]  /*6500*/  IMAD.MOV.U32 R4, RZ, RZ, R2 ;  /* 0x000000ffff047224 */ /* 0x000fe200078e0002 */
[----:B------:R-:W-:Y:S01]  /*6510*/  MOV R6, R5 ;  /* 0x0000000500067202 */ /* 0x000fe20000000f00 */
[----:B------:R-:W0:Y:S01]  /*6520*/  MUFU.SIN R14, R13 ;  /* 0x0000000d000e7308 */ /* 0x000e220000000400 */
[----:B------:R-:W-:Y:S01]  /*6530*/  IMAD.MOV.U32 R32, RZ, RZ, 0x1 ;  /* 0x00000001ff207424 */ /* 0x000fe200078e00ff */
[----:B------:R-:W-:Y:S01]  /*6540*/  MOV R3, R10 ;  /* 0x0000000a00037202 */ /* 0x000fe20000000f00 */
[----:B------:R-:W-:Y:S01]  /*6550*/  IMAD.MOV.U32 R2, RZ, RZ, R8 ;  /* 0x000000ffff027224 */ /* 0x000fe200078e0008 */
[----:B------:R-:W-:-:S04]  /*6560*/  MOV R5, R9 ;  /* 0x0000000900057202 */ /* 0x000fc80000000f00 */
[----:B------:R-:W1:Y:S01]  /*6570*/  MUFU.COS R0, R13 ;  /* 0x0000000d00007308 */ /* 0x000e620000000000 */
[-C--:B0-----:R-:W-:Y:S01]  /*6580*/  FMUL R14, R14, R35.reuse ;  /* 0x000000230e0e7220 */ /* 0x081fe20000400000 */
[----:B-1----:R-:W-:-:S07]  /*6590*/  FMUL R35, R0, R35 ;  /* 0x0000002300237220 */ /* 0x002fce0000400000 */
.L_x_145:
[----:B------:R-:W-:Y:S05]  /*65a0*/  BSYNC.RECONVERGENT B1 ;  /* 0x0000000000017941 */ /* 0x000fea0003800200 */
.L_x_144:
[----:B------:R-:W-:-:S04]  /*65b0*/  FMUL R0, R37, R14 ;  /* 0x0000000e25007220 */ /* 0x000fc80000400000 */
[----:B------:R-:W-:-:S07]  /*65c0*/  FFMA R23, R23, 0.5, R0 ;  /* 0x3f00000017177823 */ /* 0x000fce0000000000 */
.L_x_143:
[----:B------:R-:W-:Y:S05]  /*65d0*/  BSYNC.RECONVERGENT B0 ;  /* 0x0000000000007941 */ /* 0x000fea0003800200 */
.L_x_142:
[----:B------:R-:W-:-:S05]  /*65e0*/  VIADD R9, R24, 0x1 ;  /* 0x0000000118097836 */ /* 0x000fca0000000000 */
[----:B------:R-:W-:-:S04]  /*65f0*/  ISETP.NE.AND P0, PT, R9, R34, PT ;  /* 0x000000220900720c */ /* 0x000fc80003f05270 */
[----:B------:R-:W-:Y:S01]  /*6600*/  SEL R24, R9, RZ, P0 ;  /* 0x000000ff09187207 */ /* 0x000fe20000000000 */
[----:B------:R-:W-:Y:S08]  /*6610*/  BRA.U UP0, `(.L_x_149) ;  /* 0xffffffc900cc7547 */ /* 0x000ff0000b83ffff */
.L_x_50:
[----:B------:R-:W-:-:S13]  /*6620*/  ISETP.NE.AND P0, PT, R41, RZ, PT ;  /* 0x000000ff2900720c */ /* 0x000fda0003f05270 */
[----:B------:R-:W-:Y:S05]  /*6630*/  @!P0 EXIT ;  /* 0x000000000000894d */ /* 0x000fea0003800000 */
[----:B---3--:R-:W1:Y:S01]  /*6640*/  LDS R5, [R40] ;  /* 0x0000000028057984 */ /* 0x008e620000000800 */
[----:B------:R-:W2:Y:S01]  /*6650*/  LDCU.64 UR4, c[0x0][0x3a0] ;  /* 0x00007400ff0477ac */ /* 0x000ea20008000a00 */
[C---:B------:R-:W-:Y:S01]  /*6660*/  SHF.L.U32 R0, R44.reuse, 0x2, RZ ;  /* 0x000000022c007819 */ /* 0x040fe200000006ff */
[----:B------:R-:W-:Y:S01]  /*6670*/  BSSY.RECONVERGENT B0, `(.L_x_150) ;  /* 0x000004e000007945 */ /* 0x000fe20003800200 */
[----:B0-----:R-:W0:Y:S01]  /*6680*/  LDS R38, [R38] ;  /* 0x0000000026267984 */ /* 0x001e220000000800 */
[----:B------:R-:W-:Y:S01]  /*6690*/  SHF.L.U64.HI R7, R44, 0x2, R7 ;  /* 0x000000022c077819 */ /* 0x000fe20000010207 */
[----:B------:R-:W-:Y:S01]  /*66a0*/  IMAD.MOV.U32 R9, RZ, RZ, 0x3f800000 ;  /* 0x3f800000ff097424 */ /* 0x000fe200078e00ff */
[----:B--2---:R-:W-:-:S04]  /*66b0*/  IADD3 R2, P0, PT, R0, UR4, RZ ;  /* 0x0000000400027c10 */ /* 0x004fc8000ff1e0ff */
[----:B------:R-:W-:-:S05]  /*66c0*/  IADD3.X R3, PT, PT, R7, UR5, RZ, P0, !PT ;  /* 0x0000000507037c10 */ /* 0x000fca00087fe4ff */
[----:B-1----:R1:W-:Y:S01]  /*66d0*/  STG.E desc[UR6][R2.64], R5 ;  /* 0x0000000502007986 */ /* 0x0023e2000c101906 */
[----:B0-----:R-:W-:-:S13]  /*66e0*/  FSETP.NEU.AND P0, PT, R38, -1, PT ;  /* 0xbf8000002600780b */ /* 0x001fda0003f0d000 */
[----:B-1----:R-:W-:Y:S05]  /*66f0*/  @!P0 BRA `(.L_x_151) ;  /* 0x0000000400148947 */ /* 0x002fea0003800000 */
[----:B------:R-:W-:-:S13]  /*6700*/  FSETP.NAN.AND P0, PT, |R38|, |R38|, PT ;  /* 0x400000262600720b */ /* 0x000fda0003f08200 */
[----:B------:R-:W-:Y:S01]  /*6710*/  @P0 FADD R9, -R38, -0.5 ;  /* 0xbf00000026090421 */ /* 0x000fe20000000100 */
[----:B------:R-:W-:Y:S06]  /*6720*/  @P0 BRA `(.L_x_151) ;  /* 0x0000000400080947 */ /* 0x000fec0003800000 */
[----:B------:R-:W-:-:S04]  /*6730*/  FSETP.NEU.AND P0, PT, |R38|, +INF , PT ;  /* 0x7f8000002600780b */ /* 0x000fc80003f0d200 */
[----:B------:R-:W-:-:S13]  /*6740*/  FSETP.NEU.AND P0, PT, R38, RZ, P0 ;  /* 0x000000ff2600720b */ /* 0x000fda000070d000 */
[----:B------:R-:W-:-:S05]  /*6750*/  @!P0 FADD R2, -R38, -R38 ;  /* 0x8000002626028221 */ /* 0x000fca0000000100 */
[----:B------:R-:W-:-:S04]  /*6760*/  @!P0 LOP3.LUT R2, R2, 0x7fffffff, RZ, 0xc0, !PT ;  /* 0x7fffffff02028812 */ /* 0x000fc800078ec0ff */
[----:B------:R-:W-:Y:S01]  /*6770*/  @!P0 LOP3.LUT R9, R2, 0x7f800000, RZ, 0x3c, !PT ;  /* 0x7f80000002098812 */ /* 0x000fe200078e3cff */
[----:B------:R-:W-:Y:S06]  /*6780*/  @!P0 BRA `(.L_x_151) ;  /* 0x0000000000f08947 */ /* 0x000fec0003800000 */
[C---:B------:R-:W-:Y:S01]  /*6790*/  FMUL R3, |R38|.reuse, 16777216 ;  /* 0x4b80000026037820 */ /* 0x040fe20000400200 */
[C---:B------:R-:W-:Y:S01]  /*67a0*/  FSETP.GEU.AND P0, PT, |R38|.reuse, 1.175494350822287508e-38, PT ;  /* 0x008000002600780b */ /* 0x040fe20003f0e200 */
[----:B------:R-:W-:Y:S01]  /*67b0*/  HFMA2 R8, -RZ, RZ, 0.771484375, 0.21533203125 ;  /* 0x3a2c32e4ff087431 */ /* 0x000fe200000001ff */
[----:B------:R-:W-:Y:S02]  /*67c0*/  FSETP.GT.AND P2, PT, R38, RZ, PT ;  /* 0x000000ff2600720b */ /* 0x000fe40003f44000 */
[----:B------:R-:W-:-:S04]  /*67d0*/  FSEL R3, R3, |R38|, !P0 ;  /* 0x4000002603037208 */ /* 0x000fc80004000000 */
[----:B------:R-:W-:-:S04]  /*67e0*/  IADD3 R2, PT, PT, R3, -0x3f3504f3, RZ ;  /* 0xc0cafb0d03027810 */ /* 0x000fc80007ffe0ff */
[----:B------:R-:W-:-:S05]  /*67f0*/  LOP3.LUT R2, R2, 0xff800000, RZ, 0xc0, !PT ;  /* 0xff80000002027812 */ /* 0x000fca00078ec0ff */
[----:B------:R-:W-:Y:S01]  /*6800*/  IMAD.IADD R3, R3, 0x1, -R2 ;  /* 0x0000000103037824 */ /* 0x000fe200078e0a02 */
[----:B------:R-:W-:-:S03]  /*6810*/  I2FP.F32.S32 R2, R2 ;  /* 0x0000000200027245 */ /* 0x000fc60000201400 */
[C---:B------:R-:W-:Y:S01]  /*6820*/  FADD R5, R3.reuse, 1 ;  /* 0x3f80000003057421 */ /* 0x040fe20000000000 */
[----:B------:R-:W-:Y:S01]  /*6830*/  FADD R4, R3, -1 ;  /* 0xbf80000003047421 */ /* 0x000fe20000000000 */
[----:B------:R-:W-:-:S03]  /*6840*/  FSEL R3, RZ, -24, P0 ;  /* 0xc1c00000ff037808 */ /* 0x000fc60000000000 */
[----:B------:R-:W-:Y:S01]  /*6850*/  FADD R6, R4, R4 ;  /* 0x0000000404067221 */ /* 0x000fe20000000000 */
[----:B------:R-:W0:Y:S01]  /*6860*/  MUFU.RCP R5, R5 ;  /* 0x0000000500057308 */ /* 0x000e220000001000 */
[----:B------:R-:W-:Y:S02]  /*6870*/  FFMA R2, R2, 1.1920928955078125e-07, R3 ;  /* 0x3400000002027823 */ /* 0x000fe40000000003 */
[----:B0-----:R-:W-:-:S04]  /*6880*/  FMUL R9, R5, R6 ;  /* 0x0000000605097220 */ /* 0x001fc80000400000 */
[----:B------:R-:W-:Y:S01]  /*6890*/  FADD R6, R4, -R9 ;  /* 0x8000000904067221 */ /* 0x000fe20000000000 */
[CC--:B------:R-:W-:Y:S01]  /*68a0*/  FMUL R3, R9.reuse, R9.reuse ;  /* 0x0000000909037220 */ /* 0x0c0fe20000400000 */
[----:B------:R-:W-:Y:S02]  /*68b0*/  FFMA R13, R9, 1.4426950216293334961, R2 ;  /* 0x3fb8aa3b090d7823 */ /* 0x000fe40000000002 */
[----:B------:R-:W-:Y:S01]  /*68c0*/  FADD R11, R6, R6 ;  /* 0x00000006060b7221 */ /* 0x000fe20000000000 */
[C---:B------:R-:W-:Y:S01]  /*68d0*/  FFMA R6, R3.reuse, R8, 0.0032181653659790754318 ;  /* 0x3b52e7db03067423 */ /* 0x040fe20000000008 */
[----:B------:R-:W-:Y:S02]  /*68e0*/  FADD R2, R2, -R13 ;  /* 0x8000000d02027221 */ /* 0x000fe40000000000 */
[----:B------:R-:W-:Y:S01]  /*68f0*/  FFMA R4, R4, -R9, R11 ;  /* 0x8000000904047223 */ /* 0x000fe2000000000b */
[----:B------:R-:W-:Y:S01]  /*6900*/  FFMA R6, R3, R6, 0.018033718690276145935 ;  /* 0x3c93bb7303067423 */ /* 0x000fe20000000006 */
[----:B------:R-:W-:-:S02]  /*6910*/  FFMA R11, R9, 1.4426950216293334961, R2 ;  /* 0x3fb8aa3b090b7823 */ /* 0x000fc40000000002 */
[----:B------:R-:W-:Y:S01]  /*6920*/  FMUL R4, R5, R4 ;  /* 0x0000000405047220 */ /* 0x000fe20000400000 */
[----:B------:R-:W-:-:S03]  /*6930*/  FFMA R6, R3, R6, 0.12022458761930465698 ;  /* 0x3df6384f03067423 */ /* 0x000fc60000000006 */
[----:B------:R-:W-:Y:S01]  /*6940*/  FFMA R2, R4, 1.4426950216293334961, R11 ;  /* 0x3fb8aa3b04027823 */ /* 0x000fe2000000000b */
[----:B------:R-:W-:-:S03]  /*6950*/  FMUL R6, R3, R6 ;  /* 0x0000000603067220 */ /* 0x000fc60000400000 */
[----:B------:R-:W-:Y:S01]  /*6960*/  FFMA R5, R9, 1.9251366722983220825e-08, R2 ;  /* 0x32a55e3409057823 */ /* 0x000fe20000000002 */
[----:B------:R-:W-:-:S04]  /*6970*/  FMUL R3, R6, 3 ;  /* 0x4040000006037820 */ /* 0x000fc80000400000 */
[----:B------:R-:W-:Y:S01]  /*6980*/  FFMA R3, R4, R3, R5 ;  /* 0x0000000304037223 */ /* 0x000fe20000000005 */
[----:B------:R-:W-:-:S03]  /*6990*/  IMAD.MOV.U32 R5, RZ, RZ, 0x391fcb8e ;  /* 0x391fcb8eff057424 */ /* 0x000fc600078e00ff */
[----:B------:R-:W-:-:S04]  /*69a0*/  FFMA R6, R9, R6, R3 ;  /* 0x0000000609067223 */ /* 0x000fc80000000003 */
[----:B------:R-:W-:-:S04]  /*69b0*/  FADD R2, R13, R6 ;  /* 0x000000060d027221 */ /* 0x000fc80000000000 */
[----:B------:R-:W-:Y:S01]  /*69c0*/  FMUL R3, R2, -0.5 ;  /* 0xbf00000002037820 */ /* 0x000fe20000400000 */
[----:B------:R-:W-:-:S03]  /*69d0*/  FADD R13, -R13, R2 ;  /* 0x000000020d0d7221 */ /* 0x000fc60000000100 */
[----:B------:R-:W0:Y:S01]  /*69e0*/  FRND R4, R3 ;  /* 0x0000000300047307 */ /* 0x000e220000201000 */
[----:B------:R-:W-:Y:S01]  /*69f0*/  FADD R13, R6, -R13 ;  /* 0x8000000d060d7221 */ /* 0x000fe20000000000 */
[----:B------:R-:W-:Y:S01]  /*6a00*/  FFMA R2, R2, -0.5, -R3 ;  /* 0xbf00000002027823 */ /* 0x000fe20000000803 */
[----:B------:R-:W-:-:S03]  /*6a10*/  FSETP.GT.AND P1, PT, |R3|, 152, PT ;  /* 0x431800000300780b */ /* 0x000fc60003f24200 */
[----:B------:R-:W-:Y:S01]  /*6a20*/  FFMA R13, R13, -0.5, R2 ;  /* 0xbf0000000d0d7823 */ /* 0x000fe20000000002 */
[----:B0-----:R-:W-:Y:S01]  /*6a30*/  FADD R2, R3, -R4 ;  /* 0x8000000403027221 */ /* 0x001fe20000000000 */
[----:B------:R-:W-:-:S03]  /*6a40*/  FSETP.GT.AND P0, PT, R4, RZ, PT ;  /* 0x000000ff0400720b */ /* 0x000fc60003f04000 */
[----:B------:R-:W-:Y:S01]  /*6a50*/  FADD R2, R2, R13 ;  /* 0x0000000d02027221 */ /* 0x000fe20000000000 */
[----:B------:R-:W-:Y:S02]  /*6a60*/  SEL R4, RZ, 0x83000000, P0 ;  /* 0x83000000ff047807 */ /* 0x000fe40000000000 */
[----:B------:R-:W-:Y:S01]  /*6a70*/  FSETP.GEU.AND P0, PT, R3, RZ, PT ;  /* 0x000000ff0300720b */ /* 0x000fe20003f0e000 */
[----:B------:R-:W-:Y:S01]  /*6a80*/  FFMA R5, R2, R5, 0.0013391353422775864601 ;  /* 0x3aaf85ed02057423 */ /* 0x000fe20000000005 */
[----:B------:R-:W-:-:S03]  /*6a90*/  IADD3 R6, PT, PT, R4, 0x7f000000, RZ ;  /* 0x7f00000004067810 */ /* 0x000fc60007ffe0ff */
[C---:B------:R-:W-:Y:S02]  /*6aa0*/  FFMA R9, R2.reuse, R5, 0.0096188392490148544312 ;  /* 0x3c1d985602097423 */ /* 0x040fe40000000005 */
[----:B------:R-:W0:Y:S02]  /*6ab0*/  F2I.NTZ R5, R3 ;  /* 0x0000000300057305 */ /* 0x000e240000203100 */
[----:B------:R-:W-:-:S04]  /*6ac0*/  FFMA R9, R2, R9, 0.055503588169813156128 ;  /* 0x3d6357bb02097423 */ /* 0x000fc80000000009 */
[----:B------:R-:W-:-:S04]  /*6ad0*/  FFMA R9, R2, R9, 0.24022644758224487305 ;  /* 0x3e75fdec02097423 */ /* 0x000fc80000000009 */
[----:B------:R-:W-:-:S04]  /*6ae0*/  FFMA R9, R2, R9, 0.69314718246459960938 ;  /* 0x3f31721802097423 */ /* 0x000fc80000000009 */
[----:B------:R-:W-:Y:S01]  /*6af0*/  FFMA R11, R2, R9, 1 ;  /* 0x3f800000020b7423 */ /* 0x000fe20000000009 */
[----:B0-----:R-:W-:Y:S01]  /*6b00*/  IMAD R5, R5, 0x800000, -R4 ;  /* 0x0080000005057824 */ /* 0x001fe200078e0a04 */
[----:B------:R-:W-:Y:S02]  /*6b10*/  FSEL R9, RZ, +INF , !P0 ;  /* 0x7f800000ff097808 */ /* 0x000fe40004000000 */
[----:B------:R-:W-:-:S04]  /*6b20*/  FMUL R6, R6, R11 ;  /* 0x0000000b06067220 */ /* 0x000fc80000400000 */
[----:B------:R-:W-:Y:S01]  /*6b30*/  @!P1 FMUL R9, R5, R6 ;  /* 0x0000000605099220 */ /* 0x000fe20000400000 */
[----:B------:R-:W-:-:S07]  /*6b40*/  @P2 MOV R9, 0x7fffffff ;  /* 0x7fffffff00092802 */ /* 0x000fce0000000f00 */
.L_x_151:
[----:B------:R-:W-:Y:S05]  /*6b50*/  BSYNC.RECONVERGENT B0 ;  /* 0x0000000000007941 */ /* 0x000fea0003800200 */
.L_x_150:
[----:B------:R-:W0:Y:S01]  /*6b60*/  LDCU.64 UR4, c[0x0][0x3a8] ;  /* 0x00007500ff0477ac */ /* 0x000e220008000a00 */
[----:B------:R-:W1:Y:S01]  /*6b70*/  LDCU.64 UR8, c[0x0][0x3b0] ;  /* 0x00007600ff0877ac */ /* 0x000e620008000a00 */
[C---:B0-----:R-:W-:Y:S02]  /*6b80*/  IADD3 R2, P0, PT, R0.reuse, UR4, RZ ;  /* 0x0000000400027c10 */ /* 0x041fe4000ff1e0ff */
[----:B-1----:R-:W-:Y:S02]  /*6b90*/  IADD3 R4, P1, PT, R0, UR8, RZ ;  /* 0x0000000800047c10 */ /* 0x002fe4000ff3e0ff */
[C---:B------:R-:W-:Y:S02]  /*6ba0*/  IADD3.X R3, PT, PT, R7.reuse, UR5, RZ, P0, !PT ;  /* 0x0000000507037c10 */ /* 0x040fe400087fe4ff */
[----:B------:R-:W-:Y:S01]  /*6bb0*/  IADD3.X R5, PT, PT, R7, UR9, RZ, P1, !PT ;  /* 0x0000000907057c10 */ /* 0x000fe20008ffe4ff */
[----:B------:R-:W-:Y:S02]  /*6bc0*/  IMAD.MOV.U32 R7, RZ, RZ, 0x1 ;  /* 0x00000001ff077424 */ /* 0x000fe400078e00ff */
[----:B------:R-:W-:Y:S04]  /*6bd0*/  STG.E desc[UR6][R2.64], R9 ;  /* 0x0000000902007986 */ /* 0x000fe8000c101906 */
[----:B------:R-:W-:Y:S01]  /*6be0*/  STG.E desc[UR6][R4.64], R7 ;  /* 0x0000000704007986 */ /* 0x000fe2000c101906 */
[----:B------:R-:W-:Y:S05]  /*6bf0*/  EXIT ;  /* 0x000000000000794d */ /* 0x000fea0003800000 */
        .weak           $__internal_2_$__cuda_sm20_sqrt_rn_f32_slowpath
        .type           $__internal_2_$__cuda_sm20_sqrt_rn_f32_slowpath,@function
        .size           $__internal_2_$__cuda_sm20_sqrt_rn_f32_slowpath,($__internal_3_$__cuda_sm3x_div_rn_noftz_f32_slowpath - $__internal_2_$__cuda_sm20_sqrt_rn_f32_slowpath)
$__internal_2_$__cuda_sm20_sqrt_rn_f32_slowpath:
[----:B------:R-:W-:-:S13]  /*6c00*/  LOP3.LUT P0, RZ, R6, 0x7fffffff, RZ, 0xc0, !PT ;  /* 0x7fffffff06ff7812 */ /* 0x000fda000780c0ff */
[----:B------:R-:W-:Y:S01]  /*6c10*/  @!P0 MOV R4, R6 ;  /* 0x0000000600048202 */ /* 0x000fe20000000f00 */
[----:B------:R-:W-:Y:S06]  /*6c20*/  @!P0 BRA `(.L_x_152) ;  /* 0x0000000000448947 */ /* 0x000fec0003800000 */
[----:B------:R-:W-:Y:S01]  /*6c30*/  FSETP.GEU.FTZ.AND P0, PT, R6, RZ, PT ;  /* 0x000000ff0600720b */ /* 0x000fe20003f1e000 */
[----:B------:R-:W-:-:S12]  /*6c40*/  IMAD.MOV.U32 R0, RZ, RZ, R6 ;  /* 0x000000ffff007224 */ /* 0x000fd800078e0006 */
        /* <DEDUP_REMOVED lines=9> */
[----:B------:R-:W-:-:S03]  /*6ce0*/  @P0 FMUL.FTZ R9, R9, 0.5 ;  /* 0x3f00000009090820 */ /* 0x000fc60000410000 */
[----:B------:R-:W-:-:S04]  /*6cf0*/  @P0 FADD.FTZ R4, -R13, -RZ ;  /* 0x800000ff0d040221 */ /* 0x000fc80000010100 */
[----:B------:R-:W-:Y:S01]  /*6d00*/  @P0 FFMA R14, R13, R4, R6 ;  /* 0x000000040d0e0223 */ /* 0x000fe20000000006 */
[----:B------:R-:W-:-:S03]  /*6d10*/  @!P0 IMAD.MOV.U32 R4, RZ, RZ, R0 ;  /* 0x000000ffff048224 */ /* 0x000fc600078e0000 */
[----:B------:R-:W-:-:S04]  /*6d20*/  @P0 FFMA R9, R14, R9, R13 ;  /* 0x000000090e090223 */ /* 0x000fc8000000000d */
[----:B------:R-:W-:-:S07]  /*6d30*/  @P0 FMUL.FTZ R4, R9, 2.3283064365386962891e-10 ;  /* 0x2f80000009040820 */ /* 0x000fce0000410000 */
.L_x_152:
[----:B------:R-:W-:Y:S01]  /*6d40*/  MOV R14, R16 ;  /* 0x00000010000e7202 */ /* 0x000fe20000000f00 */
[----:B------:R-:W-:-:S04]  /*6d50*/  IMAD.MOV.U32 R15, RZ, RZ, 0x0 ;  /* 0x00000000ff0f7424 */ /* 0x000fc800078e00ff */
[----:B------:R-:W-:Y:S05]  /*6d60*/  RET.REL.NODEC R14 `(EmpiricalNullFilter) ;  /* 0xffffff900ea47950 */ /* 0x000fea0003c3ffff */
        .weak           $__internal_3_$__cuda_sm3x_div_rn_noftz_f32_slowpath
        .type           $__internal_3_$__cuda_sm3x_div_rn_noftz_f32_slowpath,@function
        .size           $__internal_3_$__cuda_sm3x_div_rn_noftz_f32_slowpath,(.L_x_168 - $__internal_3_$__cuda_sm3x_div_rn_noftz_f32_slowpath)
$__internal_3_$__cuda_sm3x_div_rn_noftz_f32_slowpath:
[----:B------:R-:W-:Y:S01]  /*6d70*/  SHF.R.U32.HI R10, RZ, 0x17, R8 ;  /* 0x00000017ff0a7819 */ /* 0x000fe20000011608 */
[----:B------:R-:W-:Y:S01]  /*6d80*/  BSSY.RECONVERGENT B0, `(.L_x_153) ;  /* 0x0000063000007945 */ /* 0x000fe20003800200 */
[----:B------:R-:W-:Y:S02]  /*6d90*/  SHF.R.U32.HI R47, RZ, 0x17, R9 ;  /* 0x00000017ff2f7819 */ /* 0x000fe40000011609 */
[----:B------:R-:W-:Y:S02]  /*6da0*/  LOP3.LUT R10, R10, 0xff, RZ, 0xc0, !PT ;  /* 0x000000ff0a0a7812 */ /* 0x000fe400078ec0ff */
[----:B------:R-:W-:Y:S02]  /*6db0*/  LOP3.LUT R47, R47, 0xff, RZ, 0xc0, !PT ;  /* 0x000000ff2f2f7812 */ /* 0x000fe400078ec0ff */
[----:B------:R-:W-:-:S03]  /*6dc0*/  IADD3 R48, PT, PT, R10, -0x1, RZ ;  /* 0xffffffff0a307810 */ /* 0x000fc60007ffe0ff */
[----:B------:R-:W-:Y:S01]  /*6dd0*/  VIADD R45, R47, 0xffffffff ;  /* 0xffffffff2f2d7836 */ /* 0x000fe20000000000 */
[----:B------:R-:W-:-:S04]  /*6de0*/  ISETP.GT.U32.AND P0, PT, R48, 0xfd, PT ;  /* 0x000000fd3000780c */ /* 0x000fc80003f04070 */
[----:B------:R-:W-:-:S13]  /*6df0*/  ISETP.GT.U32.OR P0, PT, R45, 0xfd, P0 ;  /* 0x000000fd2d00780c */ /* 0x000fda0000704470 */
[----:B------:R-:W-:Y:S01]  /*6e00*/  @!P0 MOV R45, RZ ;  /* 0x000000ff002d8202 */ /* 0x000fe20000000f00 */
        /* <DEDUP_REMOVED lines=17> */
[----:B------:R-:W-:Y:S01]  /*6f20*/  VIADD R45, R47, 0xffffffff ;  /* 0xffffffff2f2d7836 */ /* 0x000fe20000000000 */
[----:B------:R-:W-:-:S04]  /*6f30*/  ISETP.GE.AND P1, PT, R48, RZ, PT ;  /* 0x000000ff3000720c */ /* 0x000fc80003f26270 */
[----:B------:R-:W-:-:S09]  /*6f40*/  ISETP.GE.AND P0, PT, R45, RZ, PT ;  /* 0x000000ff2d00720c */ /* 0x000fd20003f06270 */
[----:B------:R-:W-:-:S04]  /*6f50*/  @!P1 FFMA R8, R8, 1.84467440737095516160e+19, RZ ;  /* 0x5f80000008089823 */ /* 0x000fc800000000ff */
[----:B------:R-:W-:Y:S01]  /*6f60*/  @P0 MOV R45, RZ ;  /* 0x000000ff002d0202 */ /* 0x000fe20000000f00 */
[----:B------:R-:W-:Y:S02]  /*6f70*/  @!P0 IMAD.MOV.U32 R45, RZ, RZ, -0x40 ;  /* 0xffffffc0ff2d8424 */ /* 0x000fe400078e00ff */
[----:B------:R-:W-:-:S03]  /*6f80*/  @!P0 FFMA R9, R9, 1.84467440737095516160e+19, RZ ;  /* 0x5f80000009098823 */ /* 0x000fc600000000ff */
[----:B------:R-:W-:-:S07]  /*6f90*/  @!P1 IADD3 R45, PT, PT, R45, 0x40, RZ ;  /* 0x000000402d2d9810 */ /* 0x000fce0007ffe0ff */
.L_x_154:
[----:B------:R-:W-:Y:S01]  /*6fa0*/  LEA R51, R10, 0xc0800000, 0x17 ;  /* 0xc08000000a337811 */ /* 0x000fe200078eb8ff */
[----:B------:R-:W-:Y:S01]  /*6fb0*/  BSSY.RECONVERGENT B1, `(.L_x_159) ;  /* 0x0000036000017945 */ /* 0x000fe20003800200 */
[----:B------:R-:W-:-:S03]  /*6fc0*/  IADD3 R48, PT, PT, R47, -0x7f, RZ ;  /* 0xffffff812f307810 */ /* 0x000fc60007ffe0ff */
[----:B------:R-:W-:Y:S01]  /*6fd0*/  IMAD.IADD R51, R8, 0x1, -R51 ;  /* 0x0000000108337824 */ /* 0x000fe200078e0a33 */
[----:B------:R-:W-:-:S03]  /*6fe0*/  IADD3 R10, PT, PT, R48, 0x7f, -R10 ;  /* 0x0000007f300a7810 */ /* 0x000fc60007ffe80a */
[----:B------:R-:W0:Y:S01]  /*6ff0*/  MUFU.RCP R8, R51 ;  /* 0x0000003300087308 */ /* 0x000e220000001000 */
[----:B------:R-:W-:Y:S01]  /*7000*/  FADD.FTZ R49, -R51, -RZ ;  /* 0x800000ff33317221 */ /* 0x000fe20000010100 */
[----:B------:R-:W-:-:S03]  /*7010*/  IMAD.IADD R45, R10, 0x1, R45 ;  /* 0x000000010a2d7824 */ /* 0x000fc600078e022d */
[----:B0-----:R-:W-:-:S04]  /*7020*/  FFMA R47, R8, R49, 1 ;  /* 0x3f800000082f7423 */ /* 0x001fc80000000031 */
[----:B------:R-:W-:Y:S01]  /*7030*/  FFMA R47, R8, R47, R8 ;  /* 0x0000002f082f7223 */ /* 0x000fe20000000008 */
[----:B------:R-:W-:-:S04]  /*7040*/  IMAD R8, R48, -0x800000, R9 ;  /* 0xff80000030087824 */ /* 0x000fc800078e0209 */
[----:B------:R-:W-:-:S04]  /*7050*/  FFMA R50, R8, R47, RZ ;  /* 0x0000002f08327223 */ /* 0x000fc800000000ff */
[----:B------:R-:W-:-:S04]  /*7060*/  FFMA R9, R49, R50, R8 ;  /* 0x0000003231097223 */ /* 0x000fc80000000008 */
[----:B------:R-:W-:-:S04]  /*7070*/  FFMA R50, R47, R9, R50 ;  /* 0x000000092f327223 */ /* 0x000fc80000000032 */
[----:B------:R-:W-:-:S04]  /*7080*/  FFMA R49, R49, R50, R8 ;  /* 0x0000003231317223 */ /* 0x000fc80000000008 */
[----:B------:R-:W-:-:S05]  /*7090*/  FFMA R8, R47, R49, R50 ;  /* 0x000000312f087223 */ /* 0x000fca0000000032 */
[----:B------:R-:W-:-:S04]  /*70a0*/  SHF.R.U32.HI R9, RZ, 0x17, R8 ;  /* 0x00000017ff097819 */ /* 0x000fc80000011608 */
[----:B------:R-:W-:-:S04]  /*70b0*/  LOP3.LUT R10, R9, 0xff, RZ, 0xc0, !PT ;  /* 0x000000ff090a7812 */ /* 0x000fc800078ec0ff */
[----:B------:R-:W-:-:S05]  /*70c0*/  IADD3 R9, PT, PT, R10, R45, RZ ;  /* 0x0000002d0a097210 */ /* 0x000fca0007ffe0ff */
[----:B------:R-:W-:-:S05]  /*70d0*/  VIADD R10, R9, 0xffffffff ;  /* 0xffffffff090a7836 */ /* 0x000fca0000000000 */
        /* <DEDUP_REMOVED lines=10> */
[CCC-:B------:R-:W-:Y:S01]  /*7180*/  FFMA.RP R45, R47.reuse, R49.reuse, R50.reuse ;  /* 0x000000312f2d7223 */ /* 0x1c0fe20000008032 */
[----:B------:R-:W-:Y:S01]  /*7190*/  FFMA.RM R50, R47, R49, R50 ;  /* 0x000000312f327223 */ /* 0x000fe20000004032 */
[C---:B------:R-:W-:Y:S02]  /*71a0*/  IADD3 R47, PT, PT, R9.reuse, 0x20, RZ ;  /* 0x00000020092f7810 */ /* 0x040fe40007ffe0ff */
[----:B------:R-:W-:Y:S02]  /*71b0*/  LOP3.LUT R10, R10, 0x7fffff, RZ, 0xc0, !PT ;  /* 0x007fffff0a0a7812 */ /* 0x000fe400078ec0ff */
[C---:B------:R-:W-:Y:S02]  /*71c0*/  ISETP.NE.AND P3, PT, R9.reuse, RZ, PT ;  /* 0x000000ff0900720c */ /* 0x040fe40003f65270 */
[----:B------:R-:W-:Y:S02]  /*71d0*/  LOP3.LUT R10, R10, 0x800000, RZ, 0xfc, !PT ;  /* 0x008000000a0a7812 */ /* 0x000fe400078efcff */
[----:B------:R-:W-:Y:S01]  /*71e0*/  ISETP.NE.AND P1, PT, R9, RZ, PT ;  /* 0x000000ff0900720c */ /* 0x000fe20003f25270 */
[----:B------:R-:W-:Y:S01]  /*71f0*/  IMAD.MOV R9, RZ, RZ, -R9 ;  /* 0x000000ffff097224 */ /* 0x000fe200078e0a09 */
[----:B------:R-:W-:-:S02]  /*7200*/  SHF.L.U32 R47, R10, R47, RZ ;  /* 0x0000002f0a2f7219 */ /* 0x000fc400000006ff */
[----:B------:R-:W-:Y:S02]  /*7210*/  FSETP.NEU.FTZ.AND P0, PT, R45, R50, PT ;  /* 0x000000322d00720b */ /* 0x000fe40003f1d000 */
[----:B------:R-:W-:Y:S02]  /*7220*/  SEL R9, R9, RZ, P3 ;  /* 0x000000ff09097207 */ /* 0x000fe40001800000 */
[----:B------:R-:W-:Y:S02]  /*7230*/  ISETP.NE.AND P1, PT, R47, RZ, P1 ;  /* 0x000000ff2f00720c */ /* 0x000fe40000f25270 */
[----:B------:R-:W-:Y:S02]  /*7240*/  SHF.R.U32.HI R48, RZ, R9, R10 ;  /* 0x00000009ff307219 */ /* 0x000fe4000001160a */
[----:B------:R-:W-:Y:S02]  /*7250*/  PLOP3.LUT P0, PT, P0, P1, PT, 0xf8, 0x8f ;  /* 0x00000000008f781c */ /* 0x000fe40000703f70 */
[----:B------:R-:W-:-:S02]  /*7260*/  SHF.R.U32.HI R10, RZ, 0x1, R48 ;  /* 0x00000001ff0a7819 */ /* 0x000fc40000011630 */
[----:B------:R-:W-:-:S04]  /*7270*/  SEL R9, RZ, 0x1, !P0 ;  /* 0x00000001ff097807 */ /* 0x000fc80004000000 */
[----:B------:R-:W-:-:S04]  /*7280*/  LOP3.LUT R9, R9, 0x1, R10, 0xf8, !PT ;  /* 0x0000000109097812 */ /* 0x000fc800078ef80a */
[----:B------:R-:W-:-:S04]  /*7290*/  LOP3.LUT R9, R9, R48, RZ, 0xc0, !PT ;  /* 0x0000003009097212 */ /* 0x000fc800078ec0ff */
[----:B------:R-:W-:-:S04]  /*72a0*/  IADD3 R9, PT, PT, R10, R9, RZ ;  /* 0x000000090a097210 */ /* 0x000fc80007ffe0ff */
[----:B------:R-:W-:Y:S01]  /*72b0*/  LOP3.LUT R8, R9, R8, RZ, 0xfc, !PT ;  /* 0x0000000809087212 */ /* 0x000fe200078efcff */
[----:B------:R-:W-:Y:S06]  /*72c0*/  BRA `(.L_x_162) ;  /* 0x0000000000107947 */ /* 0x000fec0003800000 */
.L_x_161:
[----:B------:R-:W-:-:S04]  /*72d0*/  LOP3.LUT R8, R8, 0x80000000, RZ, 0xc0, !PT ;  /* 0x8000000008087812 */ /* 0x000fc800078ec0ff */
[----:B------:R-:W-:Y:S01]  /*72e0*/  LOP3.LUT R8, R8, 0x7f800000, RZ, 0xfc, !PT ;  /* 0x7f80000008087812 */ /* 0x000fe200078efcff */
[----:B------:R-:W-:Y:S06]  /*72f0*/  BRA `(.L_x_162) ;  /* 0x0000000000047947 */ /* 0x000fec0003800000 */
.L_x_160:
[----:B------:R-:W-:-:S07]  /*7300*/  IMAD R8, R45, 0x800000, R8 ;  /* 0x008000002d087824 */ /* 0x000fce00078e0208 */
.L_x_162:
[----:B------:R-:W-:Y:S05]  /*7310*/  BSYNC.RECONVERGENT B1 ;  /* 0x0000000000017941 */ /* 0x000fea0003800200 */
.L_x_159:
[----:B------:R-:W-:Y:S05]  /*7320*/  BRA `(.L_x_163) ;  /* 0x0000000000207947 */ /* 0x000fea0003800000 */
.L_x_158:
[----:B------:R-:W-:-:S04]  /*7330*/  LOP3.LUT R8, R8, 0x80000000, R9, 0x48, !PT ;  /* 0x8000000008087812 */ /* 0x000fc800078e4809 */
[----:B------:R-:W-:Y:S01]  /*7340*/  LOP3.LUT R8, R8, 0x7f800000, RZ, 0xfc, !PT ;  /* 0x7f80000008087812 */ /* 0x000fe200078efcff */
[----:B------:R-:W-:Y:S06]  /*7350*/  BRA `(.L_x_163) ;  /* 0x0000000000147947 */ /* 0x000fec0003800000 */
.L_x_157:
[----:B------:R-:W-:Y:S01]  /*7360*/  LOP3.LUT R8, R8, 0x80000000, R9, 0x48, !PT ;  /* 0x8000000008087812 */ /* 0x000fe200078e4809 */
[----:B------:R-:W-:Y:S06]  /*7370*/  BRA `(.L_x_163) ;  /* 0x00000000000c7947 */ /* 0x000fec0003800000 */
.L_x_156:
[----:B------:R-:W0:Y:S01]  /*7380*/  MUFU.RSQ R8, -QNAN ;  /* 0xffc0000000087908 */ /* 0x000e220000001400 */
[----:B------:R-:W-:Y:S05]  /*7390*/  BRA `(.L_x_163) ;  /* 0x0000000000047947 */ /* 0x000fea0003800000 */
.L_x_155:
[----:B------:R-:W-:-:S07]  /*73a0*/  FADD.FTZ R8, R9, R8 ;  /* 0x0000000809087221 */ /* 0x000fce0000010000 */
.L_x_163:
[----:B------:R-:W-:Y:S05]  /*73b0*/  BSYNC.RECONVERGENT B0 ;  /* 0x0000000000007941 */ /* 0x000fea0003800200 */
.L_x_153:
[----:B------:R-:W-:-:S04]  /*73c0*/  HFMA2 R47, -RZ, RZ, 0, 0 ;  /* 0x00000000ff2f7431 */ /* 0x000fc800000001ff */
[----:B0-----:R-:W-:Y:S05]  /*73d0*/  RET.REL.NODEC R46 `(EmpiricalNullFilter) ;  /* 0xffffff8c2e087950 */ /* 0x001fea0003c3ffff */
.L_x_164:
        /* <DEDUP_REMOVED lines=10> */
.L_x_168:


//--------------------- .nv.global.init           --------------------------
	.section	.nv.global.init,"aw",@progbits
	.align	4
.nv.global.init:
	.type		mrg32k3aM1SubSeq,@object
	.size		mrg32k3aM1SubSeq,(mrg32k3aM2SubSeq - mrg32k3aM1SubSeq)
mrg32k3aM1SubSeq:
        /*0000*/ 	.byte	0x0b, 0xcc, 0xee, 0x04, 0x73, 0x29, 0x8b, 0x6f, 0xf6, 0x53, 0x03, 0xf6, 0x23, 0xf6, 0xea, 0xda
        /* <DEDUP_REMOVED lines=125> */
	.type		mrg32k3aM2SubSeq,@object
	.size		mrg32k3aM2SubSeq,(mrg32k3aM1 - mrg32k3aM2SubSeq)
mrg32k3aM2SubSeq:
        /* <DEDUP_REMOVED lines=126> */
	.type		mrg32k3aM1,@object
	.size		mrg32k3aM1,(mrg32k3aM1Seq - mrg32k3aM1)
mrg32k3aM1:
        /* <DEDUP_REMOVED lines=144> */
	.type		mrg32k3aM1Seq,@object
	.size		mrg32k3aM1Seq,(mrg32k3aM2 - mrg32k3aM1Seq)
mrg32k3aM1Seq:
        /* <DEDUP_REMOVED lines=144> */
	.type		mrg32k3aM2,@object
	.size		mrg32k3aM2,(mrg32k3aM2Seq - mrg32k3aM2)
mrg32k3aM2:
        /* <DEDUP_REMOVED lines=144> */
	.type		mrg32k3aM2Seq,@object
	.size		mrg32k3aM2Seq,(precalc_xorwow_matrix - mrg32k3aM2Seq)
mrg32k3aM2Seq:
        /* <DEDUP_REMOVED lines=144> */
	.type		precalc_xorwow_matrix,@object
	.size		precalc_xorwow_matrix,(precalc_xorwow_offset_matrix - precalc_xorwow_matrix)
precalc_xorwow_matrix:
        /* <DEDUP_REMOVED lines=6400> */
	.type		precalc_xorwow_offset_matrix,@object
	.size		precalc_xorwow_offset_matrix,(.L_1 - precalc_xorwow_offset_matrix)
precalc_xorwow_offset_matrix:
        /* <DEDUP_REMOVED lines=6400> */
.L_1:


//--------------------- .nv.shared.MeanStdFilter  --------------------------
	.section	.nv.shared.MeanStdFilter,"aw",@nobits
	.sectionflags	@""
	.align	16
	.zero		1024


//--------------------- .nv.shared.reserved.0     --------------------------
	.section	.nv.shared.reserved.0,"aw",@nobits
	.weak		__nv_reservedSMEM_offset_0_alias
	.size		__nv_reservedSMEM_offset_0_alias, 0, 64
	.other		__nv_reservedSMEM_offset_0_alias,@"STO_CUDA_RESERVED_SHARED STV_DEFAULT"
__nv_reservedSMEM_offset_0_alias:
	.zero		0
	.zero		64


//--------------------- .nv.shared.EmpiricalNullFilter --------------------------
	.section	.nv.shared.EmpiricalNullFilter,"aw",@nobits
	.sectionflags	@""
	.align	16
	.zero		1024


//--------------------- .nv.constant0.MeanStdFilter --------------------------
	.section	.nv.constant0.MeanStdFilter,"a",@progbits
	.sectionflags	@""
	.align	4
.nv.constant0.MeanStdFilter:
	.zero		936


//--------------------- .nv.constant0.EmpiricalNullFilter --------------------------
	.section	.nv.constant0.EmpiricalNullFilter,"a",@progbits
	.sectionflags	@""
	.align	4
.nv.constant0.EmpiricalNullFilter:
	.zero		952


//--------------------- SYMBOLS --------------------------

	.type		.nv.reservedSmem.offset0,@object
	.size		.nv.reservedSmem.offset0,0x4
	.type		.nv.reservedSmem.cap,@object
	.size		.nv.reservedSmem.cap,0x4
